	.target	sm_90a

	.elftype	@"ET_EXEC"


//--------------------- .note.nv.tkinfo           --------------------------
	.section	.note.nv.tkinfo,"",@"SHT_NOTE"
	.sectionflags	@"SHF_NOTE_NV_TKINFO"
	.tkinfo
        /*0018*/ 	.word	0x00000002
        /*0030*/ 	.string	""
        /*0030*/ 	.string	"ptxas"
        /*0030*/ 	.string	"Cuda compilation tools, release 13.0, V13.0.88"
        /*0030*/ 	.string	"Build cuda_13.0.r13.0/compiler.36424714_0"
        /*0030*/ 	.string	"-arch sm_90a -m 64 "



//--------------------- .note.nv.cuinfo           --------------------------
	.section	.note.nv.cuinfo,"",@"SHT_NOTE"
	.sectionflags	@"SHF_NOTE_NV_CUINFO"
        /*0018*/ 	.short	0x0002
        /*001a*/ 	.short	0x005a
        /*001c*/ 	.short	0x0082
	.zero		2


//--------------------- .nv.info                  --------------------------
	.section	.nv.info,"",@"SHT_CUDA_INFO"
	.align	4


	//----- nvinfo : EIATTR_REGCOUNT
	.align		4
        /*0000*/ 	.byte	0x04, 0x2f
        /*0002*/ 	.short	(.L_12 - .L_11)
	.align		4
.L_11:
        /*0004*/ 	.word	index@(_ZN7cutlass13device_kernelINS_4gemm6kernel13GemmUniversalIN4cute5tupleIJiiiiEEENS1_10collective13CollectiveMmaINS1_37MainloopSm90TmaGmmaWarpSpecializedFP8ILi11ENS5_IJNS4_1CILi2EEENSA_ILi1EEESC_EEENS1_35KernelTmaWarpSpecializedCooperativeEEENS5_IJNSA_ILi256EEENSA_ILi64EEESH_EEENS_12float_e4m3_tENS5_IJlSC_lEEESJ_SK_NS4_8TiledMMAINS4_8MMA_AtomIJNS4_4SM904GMMA30MMA_64x64x32_F32E4M3E4M3_SS_TNILNSO_7ScaleInE1ELSQ_1EEEEEENS4_6LayoutISD_NS5_IJSC_NSA_ILi0EEESU_EEEEENS5_IJNS4_10UnderscoreESX_SX_EEEEENS4_13SM90_TMA_LOADENS4_14ComposedLayoutINS4_7SwizzleILi2ELi4ELi3EEENS4_18smem_ptr_flag_bitsILi8EEENST_INS5_IJNSA_ILi8EEESH_EEENS5_IJSH_SC_EEEEEEEvNS4_8identityENS4_23SM90_TMA_LOAD_MULTICASTES1A_vS1B_EENS_8epilogue10collective6detail29Sm90TmaWarpSpecializedAdapterINS1F_15DefaultEpilogueISJ_SK_SK_NS1E_6thread17LinearCombinationISJ_Li1EffLNS1J_9ScaleType4KindE0ELNS_15FloatRoundStyleE2ESJ_EENS1_15EpilogueDefaultEEEEEvvEEEEvNT_6ParamsE)
        /*0008*/ 	.word	0x000000a8


	//----- nvinfo : EIATTR_FRAME_SIZE
	.align		4
.L_12:
        /*000c*/ 	.byte	0x04, 0x11
        /*000e*/ 	.short	(.L_14 - .L_13)
	.align		4
.L_13:
        /*0010*/ 	.word	index@(_ZN7cutlass13device_kernelINS_4gemm6kernel13GemmUniversalIN4cute5tupleIJiiiiEEENS1_10collective13CollectiveMmaINS1_37MainloopSm90TmaGmmaWarpSpecializedFP8ILi11ENS5_IJNS4_1CILi2EEENSA_ILi1EEESC_EEENS1_35KernelTmaWarpSpecializedCooperativeEEENS5_IJNSA_ILi256EEENSA_ILi64EEESH_EEENS_12float_e4m3_tENS5_IJlSC_lEEESJ_SK_NS4_8TiledMMAINS4_8MMA_AtomIJNS4_4SM904GMMA30MMA_64x64x32_F32E4M3E4M3_SS_TNILNSO_7ScaleInE1ELSQ_1EEEEEENS4_6LayoutISD_NS5_IJSC_NSA_ILi0EEESU_EEEEENS5_IJNS4_10UnderscoreESX_SX_EEEEENS4_13SM90_TMA_LOADENS4_14ComposedLayoutINS4_7SwizzleILi2ELi4ELi3EEENS4_18smem_ptr_flag_bitsILi8EEENST_INS5_IJNSA_ILi8EEESH_EEENS5_IJSH_SC_EEEEEEEvNS4_8identityENS4_23SM90_TMA_LOAD_MULTICASTES1A_vS1B_EENS_8epilogue10collective6detail29Sm90TmaWarpSpecializedAdapterINS1F_15DefaultEpilogueISJ_SK_SK_NS1E_6thread17LinearCombinationISJ_Li1EffLNS1J_9ScaleType4KindE0ELNS_15FloatRoundStyleE2ESJ_EENS1_15EpilogueDefaultEEEEEvvEEEEvNT_6ParamsE)
        /*0014*/ 	.word	0x00000000


	//----- nvinfo : EIATTR_MIN_STACK_SIZE
	.align		4
.L_14:
        /*0018*/ 	.byte	0x04, 0x12
        /*001a*/ 	.short	(.L_16 - .L_15)
	.align		4
.L_15:
        /*001c*/ 	.word	index@(_ZN7cutlass13device_kernelINS_4gemm6kernel13GemmUniversalIN4cute5tupleIJiiiiEEENS1_10collective13CollectiveMmaINS1_37MainloopSm90TmaGmmaWarpSpecializedFP8ILi11ENS5_IJNS4_1CILi2EEENSA_ILi1EEESC_EEENS1_35KernelTmaWarpSpecializedCooperativeEEENS5_IJNSA_ILi256EEENSA_ILi64EEESH_EEENS_12float_e4m3_tENS5_IJlSC_lEEESJ_SK_NS4_8TiledMMAINS4_8MMA_AtomIJNS4_4SM904GMMA30MMA_64x64x32_F32E4M3E4M3_SS_TNILNSO_7ScaleInE1ELSQ_1EEEEEENS4_6LayoutISD_NS5_IJSC_NSA_ILi0EEESU_EEEEENS5_IJNS4_10UnderscoreESX_SX_EEEEENS4_13SM90_TMA_LOADENS4_14ComposedLayoutINS4_7SwizzleILi2ELi4ELi3EEENS4_18smem_ptr_flag_bitsILi8EEENST_INS5_IJNSA_ILi8EEESH_EEENS5_IJSH_SC_EEEEEEEvNS4_8identityENS4_23SM90_TMA_LOAD_MULTICASTES1A_vS1B_EENS_8epilogue10collective6detail29Sm90TmaWarpSpecializedAdapterINS1F_15DefaultEpilogueISJ_SK_SK_NS1E_6thread17LinearCombinationISJ_Li1EffLNS1J_9ScaleType4KindE0ELNS_15FloatRoundStyleE2ESJ_EENS1_15EpilogueDefaultEEEEEvvEEEEvNT_6ParamsE)
        /*0020*/ 	.word	0x00000000
.L_16:


//--------------------- .nv.compat                --------------------------
	.section	.nv.compat,"",@"SHT_CUDA_COMPAT_INFO"
	.align	4
        /*0000*/ 	.byte	0x02, 0x09, 0x01, 0x00, 0x02, 0x02, 0x04, 0x00, 0x02, 0x05, 0x05, 0x00, 0x03, 0x07, 0x01, 0x01
        /*0010*/ 	.byte	0x02, 0x03, 0x01, 0x00, 0x02, 0x06, 0x01, 0x00, 0x04, 0x0b, 0x08, 0x00, 0x00, 0x00, 0x00, 0x00
        /*0020*/ 	.byte	0x00, 0x00, 0x00, 0x00


//--------------------- .nv.info._ZN7cutlass13device_kernelINS_4gemm6kernel13GemmUniversalIN4cute5tupleIJiiiiEEENS1_10collective13CollectiveMmaINS1_37MainloopSm90TmaGmmaWarpSpecializedFP8ILi11ENS5_IJNS4_1CILi2EEENSA_ILi1EEESC_EEENS1_35KernelTmaWarpSpecializedCooperativeEEENS5_IJNSA_ILi256EEENSA_ILi64EEESH_EEENS_12float_e4m3_tENS5_IJlSC_lEEESJ_SK_NS4_8TiledMMAINS4_8MMA_AtomIJNS4_4SM904GMMA30MMA_64x64x32_F32E4M3E4M3_SS_TNILNSO_7ScaleInE1ELSQ_1EEEEEENS4_6LayoutISD_NS5_IJSC_NSA_ILi0EEESU_EEEEENS5_IJNS4_10UnderscoreESX_SX_EEEEENS4_13SM90_TMA_LOADENS4_14ComposedLayoutINS4_7SwizzleILi2ELi4ELi3EEENS4_18smem_ptr_flag_bitsILi8EEENST_INS5_IJNSA_ILi8EEESH_EEENS5_IJSH_SC_EEEEEEEvNS4_8identityENS4_23SM90_TMA_LOAD_MULTICASTES1A_vS1B_EENS_8epilogue10collective6detail29Sm90TmaWarpSpecializedAdapterINS1F_15DefaultEpilogueISJ_SK_SK_NS1E_6thread17LinearCombinationISJ_Li1EffLNS1J_9ScaleType4KindE0ELNS_15FloatRoundStyleE2ESJ_EENS1_15EpilogueDefaultEEEEEvvEEEEvNT_6ParamsE --------------------------
	.section	.nv.info._ZN7cutlass13device_kernelINS_4gemm6kernel13GemmUniversalIN4cute5tupleIJiiiiEEENS1_10collective13CollectiveMmaINS1_37MainloopSm90TmaGmmaWarpSpecializedFP8ILi11ENS5_IJNS4_1CILi2EEENSA_ILi1EEESC_EEENS1_35KernelTmaWarpSpecializedCooperativeEEENS5_IJNSA_ILi256EEENSA_ILi64EEESH_EEENS_12float_e4m3_tENS5_IJlSC_lEEESJ_SK_NS4_8TiledMMAINS4_8MMA_AtomIJNS4_4SM904GMMA30MMA_64x64x32_F32E4M3E4M3_SS_TNILNSO_7ScaleInE1ELSQ_1EEEEEENS4_6LayoutISD_NS5_IJSC_NSA_ILi0EEESU_EEEEENS5_IJNS4_10UnderscoreESX_SX_EEEEENS4_13SM90_TMA_LOADENS4_14ComposedLayoutINS4_7SwizzleILi2ELi4ELi3EEENS4_18smem_ptr_flag_bitsILi8EEENST_INS5_IJNSA_ILi8EEESH_EEENS5_IJSH_SC_EEEEEEEvNS4_8identityENS4_23SM90_TMA_LOAD_MULTICASTES1A_vS1B_EENS_8epilogue10collective6detail29Sm90TmaWarpSpecializedAdapterINS1F_15DefaultEpilogueISJ_SK_SK_NS1E_6thread17LinearCombinationISJ_Li1EffLNS1J_9ScaleType4KindE0ELNS_15FloatRoundStyleE2ESJ_EENS1_15EpilogueDefaultEEEEEvvEEEEvNT_6ParamsE,"",@"SHT_CUDA_INFO"
	.sectionflags	@""
	.align	4


	//----- nvinfo : EIATTR_CUDA_API_VERSION
	.align		4
        /*0000*/ 	.byte	0x04, 0x37
        /*0002*/ 	.short	(.L_18 - .L_17)
.L_17:
        /*0004*/ 	.word	0x00000082


	//----- nvinfo : EIATTR_KPARAM_INFO
	.align		4
.L_18:
        /*0008*/ 	.byte	0x04, 0x17
        /*000a*/ 	.short	(.L_20 - .L_19)
.L_19:
        /*000c*/ 	.word	0x00000000
        /*0010*/ 	.short	0x0000
        /*0012*/ 	.short	0x0070
        /*0014*/ 	.byte	0x00, 0xf0, 0x01, 0x10


	//----- nvinfo : EIATTR_SPARSE_MMA_MASK
	.align		4
.L_20:
        /*0018*/ 	.byte	0x03, 0x50
        /*001a*/ 	.short	0x0000


	//----- nvinfo : EIATTR_MAXREG_COUNT
	.align		4
        /*001c*/ 	.byte	0x03, 0x1b
        /*001e*/ 	.short	0x00a8


	//----- nvinfo : EIATTR_NUM_BARRIERS
	.align		4
        /*0020*/ 	.byte	0x02, 0x4c
        /*0022*/ 	.byte	0x01
	.zero		1


	//----- nvinfo : EIATTR_MERCURY_ISA_VERSION
	.align		4
        /*0024*/ 	.byte	0x03, 0x5f
        /*0026*/ 	.short	0x0101


	//----- nvinfo : EIATTR_INT_WARP_WIDE_INSTR_OFFSETS
	.align		4
        /*0028*/ 	.byte	0x04, 0x31
        /*002a*/ 	.short	(.L_22 - .L_21)


	//   ....[0]....
.L_21:
        /*002c*/ 	.word	0x000005b0


	//   ....[1]....
        /*0030*/ 	.word	0x000005e0


	//   ....[2]....
        /*0034*/ 	.word	0x00000760


	//----- nvinfo : EIATTR_COOP_GROUP_MASK_REGIDS
	.align		4
.L_22:
        /*0038*/ 	.byte	0x04, 0x29
        /*003a*/ 	.short	(.L_24 - .L_23)


	//   ....[0]....
.L_23:
        /*003c*/ 	.word	0xffffffff


	//   ....[1]....
        /*0040*/ 	.word	0xffffffff


	//   ....[2]....
        /*0044*/ 	.word	0xffffffff


	//   ....[3]....
        /*0048*/ 	.word	0xffffffff


	//   ....[4]....
        /*004c*/ 	.word	0xffffffff


	//   ....[5]....
        /*0050*/ 	.word	0xffffffff


	//----- nvinfo : EIATTR_COOP_GROUP_INSTR_OFFSETS
	.align		4
.L_24:
        /*0054*/ 	.byte	0x04, 0x28
        /*0056*/ 	.short	(.L_26 - .L_25)


	//   ....[0]....
.L_25:
        /*0058*/ 	.word	0x00000060


	//   ....[1]....
        /*005c*/ 	.word	0x00000070


	//   ....[2]....
        /*0060*/ 	.word	0x00000130


	//   ....[3]....
        /*0064*/ 	.word	0x000003e0


	//   ....[4]....
        /*0068*/ 	.word	0x00000900


	//   ....[5]....
        /*006c*/ 	.word	0x00001380


	//----- nvinfo : EIATTR_REG_RECONFIG
	.align		4
.L_26:
        /*0070*/ 	.byte	0x01, 0x54
	.zero		2


	//----- nvinfo : EIATTR_MBARRIER_INSTR_OFFSETS
	.align		4
        /*0074*/ 	.byte	0x04, 0x39
        /*0076*/ 	.short	(.L_28 - .L_27)


	//   ....[0]....
.L_27:
        /*0078*/ 	.word	0x00000250
        /*007c*/ 	.word	0x000000ff
        /*0080*/ 	.word	0x00000000
        /*0084*/ 	.short	0x0100
        /*0086*/ 	.byte	0x08
	.zero		1


	//   ....[1]....
        /*0088*/ 	.word	0x00000260
        /*008c*/ 	.word	0x000000ff
        /*0090*/ 	.word	0x00000058
        /*0094*/ 	.short	0x0100
        /*0096*/ 	.byte	0x08
	.zero		1


	//   ....[2]....
        /*0098*/ 	.word	0x00000270
        /*009c*/ 	.word	0x000000ff
        /*00a0*/ 	.word	0x00000008
        /*00a4*/ 	.short	0x0100
        /*00a6*/ 	.byte	0x08
	.zero		1


	//   ....[3]....
        /*00a8*/ 	.word	0x00000280
        /*00ac*/ 	.word	0x000000ff
        /*00b0*/ 	.word	0x00000060
        /*00b4*/ 	.short	0x0100
        /*00b6*/ 	.byte	0x08
	.zero		1


	//   ....[4]....
        /*00b8*/ 	.word	0x00000290
        /*00bc*/ 	.word	0x000000ff
        /*00c0*/ 	.word	0x00000010
        /*00c4*/ 	.short	0x0100
        /*00c6*/ 	.byte	0x08
	.zero		1


	//   ....[5]....
        /*00c8*/ 	.word	0x000002a0
        /*00cc*/ 	.word	0x000000ff
        /*00d0*/ 	.word	0x00000068
        /*00d4*/ 	.short	0x0100
        /*00d6*/ 	.byte	0x08
	.zero		1


	//   ....[6]....
        /*00d8*/ 	.word	0x000002b0
        /*00dc*/ 	.word	0x000000ff
        /*00e0*/ 	.word	0x00000018
        /*00e4*/ 	.short	0x0100
        /*00e6*/ 	.byte	0x08
	.zero		1


	//   ....[7]....
        /*00e8*/ 	.word	0x000002c0
        /*00ec*/ 	.word	0x000000ff
        /*00f0*/ 	.word	0x00000070
        /*00f4*/ 	.short	0x0100
        /*00f6*/ 	.byte	0x08
	.zero		1


	//   ....[8]....
        /*00f8*/ 	.word	0x000002d0
        /*00fc*/ 	.word	0x000000ff
        /*0100*/ 	.word	0x00000020
        /*0104*/ 	.short	0x0100
        /*0106*/ 	.byte	0x08
	.zero		1


	//   ....[9]....
        /*0108*/ 	.word	0x000002e0
        /*010c*/ 	.word	0x000000ff
        /*0110*/ 	.word	0x00000078
        /*0114*/ 	.short	0x0100
        /*0116*/ 	.byte	0x08
	.zero		1


	//   ....[10]....
        /*0118*/ 	.word	0x000002f0
        /*011c*/ 	.word	0x000000ff
        /*0120*/ 	.word	0x00000028
        /*0124*/ 	.short	0x0100
        /*0126*/ 	.byte	0x08
	.zero		1


	//   ....[11]....
        /*0128*/ 	.word	0x00000300
        /*012c*/ 	.word	0x000000ff
        /*0130*/ 	.word	0x00000080
        /*0134*/ 	.short	0x0100
        /*0136*/ 	.byte	0x08
	.zero		1


	//   ....[12]....
        /*0138*/ 	.word	0x00000310
        /*013c*/ 	.word	0x000000ff
        /*0140*/ 	.word	0x00000030
        /*0144*/ 	.short	0x0100
        /*0146*/ 	.byte	0x08
	.zero		1


	//   ....[13]....
        /*0148*/ 	.word	0x00000320
        /*014c*/ 	.word	0x000000ff
        /*0150*/ 	.word	0x00000088
        /*0154*/ 	.short	0x0100
        /*0156*/ 	.byte	0x08
	.zero		1


	//   ....[14]....
        /*0158*/ 	.word	0x00000330
        /*015c*/ 	.word	0x000000ff
        /*0160*/ 	.word	0x00000038
        /*0164*/ 	.short	0x0100
        /*0166*/ 	.byte	0x08
	.zero		1


	//   ....[15]....
        /*0168*/ 	.word	0x00000340
        /*016c*/ 	.word	0x000000ff
        /*0170*/ 	.word	0x00000090
        /*0174*/ 	.short	0x0100
        /*0176*/ 	.byte	0x08
	.zero		1


	//   ....[16]....
        /*0178*/ 	.word	0x00000350
        /*017c*/ 	.word	0x000000ff
        /*0180*/ 	.word	0x00000040
        /*0184*/ 	.short	0x0100
        /*0186*/ 	.byte	0x08
	.zero		1


	//   ....[17]....
        /*0188*/ 	.word	0x00000360
        /*018c*/ 	.word	0x000000ff
        /*0190*/ 	.word	0x00000098
        /*0194*/ 	.short	0x0100
        /*0196*/ 	.byte	0x08
	.zero		1


	//   ....[18]....
        /*0198*/ 	.word	0x00000370
        /*019c*/ 	.word	0x000000ff
        /*01a0*/ 	.word	0x00000048
        /*01a4*/ 	.short	0x0100
        /*01a6*/ 	.byte	0x08
	.zero		1


	//   ....[19]....
        /*01a8*/ 	.word	0x00000380
        /*01ac*/ 	.word	0x000000ff
        /*01b0*/ 	.word	0x000000a0
        /*01b4*/ 	.short	0x0100
        /*01b6*/ 	.byte	0x08
	.zero		1


	//   ....[20]....
        /*01b8*/ 	.word	0x00000390
        /*01bc*/ 	.word	0x000000ff
        /*01c0*/ 	.word	0x00000050
        /*01c4*/ 	.short	0x0100
        /*01c6*/ 	.byte	0x08
	.zero		1


	//   ....[21]....
        /*01c8*/ 	.word	0x000003a0
        /*01cc*/ 	.word	0x000000ff
        /*01d0*/ 	.word	0x000000a8
        /*01d4*/ 	.short	0x0100
        /*01d6*/ 	.byte	0x08
	.zero		1


	//   ....[22]....
        /*01d8*/ 	.word	0x000007f0
        /*01dc*/ 	.word	0x000000ff
        /*01e0*/ 	.word	0x000000c0
        /*01e4*/ 	.short	0x0100
        /*01e6*/ 	.byte	0x06
	.zero		1


	//   ....[23]....
        /*01e8*/ 	.word	0x00000890
        /*01ec*/ 	.word	0x000000ff
        /*01f0*/ 	.word	0x000000c8
        /*01f4*/ 	.short	0x0100
        /*01f6*/ 	.byte	0x06
	.zero		1


	//   ....[24]....
        /*01f8*/ 	.word	0x000018b0
        /*01fc*/ 	.word	0x000000ff
        /*0200*/ 	.word	0x00000000
        /*0204*/ 	.short	0x010a
        /*0206*/ 	.byte	0x06
	.zero		1


	//   ....[25]....
        /*0208*/ 	.word	0x000018f0
        /*020c*/ 	.word	0x000000ff
        /*0210*/ 	.word	0x00000000
        /*0214*/ 	.short	0x010a
        /*0216*/ 	.byte	0x06
	.zero		1


	//   ....[26]....
        /*0218*/ 	.word	0x000022c0
        /*021c*/ 	.word	0x000000ff
        /*0220*/ 	.word	0x00000000
        /*0224*/ 	.short	0x010a
        /*0226*/ 	.byte	0x0c
	.zero		1


	//   ....[27]....
        /*0228*/ 	.word	0x00002300
        /*022c*/ 	.word	0x000000ff
        /*0230*/ 	.word	0x00000000
        /*0234*/ 	.short	0x010a
        /*0236*/ 	.byte	0x0c
	.zero		1


	//   ....[28]....
        /*0238*/ 	.word	0x000029d0
        /*023c*/ 	.word	0x0000000e
        /*0240*/ 	.word	0x00000000
        /*0244*/ 	.short	0x0101
        /*0246*/ 	.byte	0x3f
	.zero		1


	//   ....[29]....
        /*0248*/ 	.word	0x00003070
        /*024c*/ 	.word	0x0000000c
        /*0250*/ 	.word	0x00000000
        /*0254*/ 	.short	0x0101
        /*0256*/ 	.byte	0x3f
	.zero		1


	//   ....[30]....
        /*0258*/ 	.word	0x00008af0
        /*025c*/ 	.word	0x00000015
        /*0260*/ 	.word	0x00000058
        /*0264*/ 	.short	0x010a
        /*0266*/ 	.byte	0x3f
	.zero		1


	//   ....[31]....
        /*0268*/ 	.word	0x00008e70
        /*026c*/ 	.word	0x00000008
        /*0270*/ 	.word	0x000000c8
        /*0274*/ 	.short	0x0101
        /*0276*/ 	.byte	0x3f
	.zero		1


	//   ....[32]....
        /*0278*/ 	.word	0x000095a0
        /*027c*/ 	.word	0x00000006
        /*0280*/ 	.word	0x00000000
        /*0284*/ 	.short	0x010a
        /*0286*/ 	.byte	0x3f
	.zero		1


	//   ....[33]....
        /*0288*/ 	.word	0x00009620
        /*028c*/ 	.word	0x00000007
        /*0290*/ 	.word	0x00000000
        /*0294*/ 	.short	0x010a
        /*0296*/ 	.byte	0x3f
	.zero		1


	//   ....[34]....
        /*0298*/ 	.word	0x000096b0
        /*029c*/ 	.word	0x00000006
        /*02a0*/ 	.word	0x00000000
        /*02a4*/ 	.short	0x010a
        /*02a6*/ 	.byte	0x3f
	.zero		1


	//   ....[35]....
        /*02a8*/ 	.word	0x00009740
        /*02ac*/ 	.word	0x00000009
        /*02b0*/ 	.word	0x00000000
        /*02b4*/ 	.short	0x010a
        /*02b6*/ 	.byte	0x3f
	.zero		1


	//   ....[36]....
        /*02b8*/ 	.word	0x000097d0
        /*02bc*/ 	.word	0x00000006
        /*02c0*/ 	.word	0x00000000
        /*02c4*/ 	.short	0x010a
        /*02c6*/ 	.byte	0x3f
	.zero		1


	//   ....[37]....
        /*02c8*/ 	.word	0x00009860
        /*02cc*/ 	.word	0x00000009
        /*02d0*/ 	.word	0x00000000
        /*02d4*/ 	.short	0x010a
        /*02d6*/ 	.byte	0x3f
	.zero		1


	//   ....[38]....
        /*02d8*/ 	.word	0x000098f0
        /*02dc*/ 	.word	0x00000006
        /*02e0*/ 	.word	0x00000000
        /*02e4*/ 	.short	0x010a
        /*02e6*/ 	.byte	0x3f
	.zero		1


	//   ....[39]....
        /*02e8*/ 	.word	0x00009980
        /*02ec*/ 	.word	0x00000009
        /*02f0*/ 	.word	0x00000000
        /*02f4*/ 	.short	0x010a
        /*02f6*/ 	.byte	0x3f
	.zero		1


	//   ....[40]....
        /*02f8*/ 	.word	0x00009a10
        /*02fc*/ 	.word	0x0000000a
        /*0300*/ 	.word	0x00000000
        /*0304*/ 	.short	0x010a
        /*0306*/ 	.byte	0x3f
	.zero		1


	//   ....[41]....
        /*0308*/ 	.word	0x00009aa0
        /*030c*/ 	.word	0x0000000b
        /*0310*/ 	.word	0x00000000
        /*0314*/ 	.short	0x010a
        /*0316*/ 	.byte	0x3f
	.zero		1


	//   ....[42]....
        /*0318*/ 	.word	0x00009b30
        /*031c*/ 	.word	0x00000003
        /*0320*/ 	.word	0x00000000
        /*0324*/ 	.short	0x010a
        /*0326*/ 	.byte	0x3f
	.zero		1


	//   ....[43]....
        /*0328*/ 	.word	0x00009ba0
        /*032c*/ 	.word	0x0000000d
        /*0330*/ 	.word	0x00000000
        /*0334*/ 	.short	0x010a
        /*0336*/ 	.byte	0x3f
	.zero		1


	//   ....[44]....
        /*0338*/ 	.word	0x00009c00
        /*033c*/ 	.word	0x0000000f
        /*0340*/ 	.word	0x00000000
        /*0344*/ 	.short	0x010a
        /*0346*/ 	.byte	0x3f
	.zero		1


	//   ....[45]....
        /*0348*/ 	.word	0x00009cd0
        /*034c*/ 	.word	0x00000015
        /*0350*/ 	.word	0x00000058
        /*0354*/ 	.short	0x010a
        /*0356*/ 	.byte	0x3f
	.zero		1


	//   ....[46]....
        /*0358*/ 	.word	0x00009da0
        /*035c*/ 	.word	0x00000006
        /*0360*/ 	.word	0x00000000
        /*0364*/ 	.short	0x010a
        /*0366*/ 	.byte	0x3f
	.zero		1


	//   ....[47]....
        /*0368*/ 	.word	0x00009df0
        /*036c*/ 	.word	0x00000007
        /*0370*/ 	.word	0x00000000
        /*0374*/ 	.short	0x010a
        /*0376*/ 	.byte	0x3f
	.zero		1


	//   ....[48]....
        /*0378*/ 	.word	0x00009e40
        /*037c*/ 	.word	0x00000006
        /*0380*/ 	.word	0x00000000
        /*0384*/ 	.short	0x010a
        /*0386*/ 	.byte	0x3f
	.zero		1


	//   ....[49]....
        /*0388*/ 	.word	0x00009e90
        /*038c*/ 	.word	0x00000009
        /*0390*/ 	.word	0x00000000
        /*0394*/ 	.short	0x010a
        /*0396*/ 	.byte	0x3f
	.zero		1


	//   ....[50]....
        /*0398*/ 	.word	0x00009ee0
        /*039c*/ 	.word	0x00000006
        /*03a0*/ 	.word	0x00000000
        /*03a4*/ 	.short	0x010a
        /*03a6*/ 	.byte	0x3f
	.zero		1


	//   ....[51]....
        /*03a8*/ 	.word	0x00009f30
        /*03ac*/ 	.word	0x00000009
        /*03b0*/ 	.word	0x00000000
        /*03b4*/ 	.short	0x010a
        /*03b6*/ 	.byte	0x3f
	.zero		1


	//   ....[52]....
        /*03b8*/ 	.word	0x00009f80
        /*03bc*/ 	.word	0x00000006
        /*03c0*/ 	.word	0x00000000
        /*03c4*/ 	.short	0x010a
        /*03c6*/ 	.byte	0x3f
	.zero		1


	//   ....[53]....
        /*03c8*/ 	.word	0x00009fd0
        /*03cc*/ 	.word	0x00000009
        /*03d0*/ 	.word	0x00000000
        /*03d4*/ 	.short	0x010a
        /*03d6*/ 	.byte	0x3f
	.zero		1


	//   ....[54]....
        /*03d8*/ 	.word	0x0000a020
        /*03dc*/ 	.word	0x0000000a
        /*03e0*/ 	.word	0x00000000
        /*03e4*/ 	.short	0x010a
        /*03e6*/ 	.byte	0x3f
	.zero		1


	//   ....[55]....
        /*03e8*/ 	.word	0x0000a070
        /*03ec*/ 	.word	0x0000000b
        /*03f0*/ 	.word	0x00000000
        /*03f4*/ 	.short	0x010a
        /*03f6*/ 	.byte	0x3f
	.zero		1


	//----- nvinfo : EIATTR_NUM_MBARRIERS
	.align		4
.L_28:
        /*03f8*/ 	.byte	0x03, 0x38
        /*03fa*/ 	.short	0x0018


	//----- nvinfo : EIATTR_EXIT_INSTR_OFFSETS
	.align		4
        /*03fc*/ 	.byte	0x04, 0x1c
        /*03fe*/ 	.short	(.L_30 - .L_29)


	//   ....[0]....
.L_29:
        /*0400*/ 	.word	0x00000a60


	//   ....[1]....
        /*0404*/ 	.word	0x00001250


	//   ....[2]....
        /*0408*/ 	.word	0x00008200


	//   ....[3]....
        /*040c*/ 	.word	0x00008760


	//   ....[4]....
        /*0410*/ 	.word	0x00009b80


	//----- nvinfo : EIATTR_MAX_THREADS
	.align		4
.L_30:
        /*0414*/ 	.byte	0x04, 0x05
        /*0416*/ 	.short	(.L_32 - .L_31)
.L_31:
        /*0418*/ 	.word	0x00000180
        /*041c*/ 	.word	0x00000001
        /*0420*/ 	.word	0x00000001


	//----- nvinfo : EIATTR_CRS_STACK_SIZE
	.align		4
.L_32:
        /*0424*/ 	.byte	0x04, 0x1e
        /*0426*/ 	.short	(.L_34 - .L_33)
.L_33:
        /*0428*/ 	.word	0x00000000


	//----- nvinfo : EIATTR_CBANK_PARAM_SIZE
	.align		4
.L_34:
        /*042c*/ 	.byte	0x03, 0x19
        /*042e*/ 	.short	0x0470


	//----- nvinfo : EIATTR_PARAM_CBANK
	.align		4
        /*0430*/ 	.byte	0x04, 0x0a
        /*0432*/ 	.short	(.L_36 - .L_35)
	.align		4
.L_35:
        /*0434*/ 	.word	index@(.nv.constant0._ZN7cutlass13device_kernelINS_4gemm6kernel13GemmUniversalIN4cute5tupleIJiiiiEEENS1_10collective13CollectiveMmaINS1_37MainloopSm90TmaGmmaWarpSpecializedFP8ILi11ENS5_IJNS4_1CILi2EEENSA_ILi1EEESC_EEENS1_35KernelTmaWarpSpecializedCooperativeEEENS5_IJNSA_ILi256EEENSA_ILi64EEESH_EEENS_12float_e4m3_tENS5_IJlSC_lEEESJ_SK_NS4_8TiledMMAINS4_8MMA_AtomIJNS4_4SM904GMMA30MMA_64x64x32_F32E4M3E4M3_SS_TNILNSO_7ScaleInE1ELSQ_1EEEEEENS4_6LayoutISD_NS5_IJSC_NSA_ILi0EEESU_EEEEENS5_IJNS4_10UnderscoreESX_SX_EEEEENS4_13SM90_TMA_LOADENS4_14ComposedLayoutINS4_7SwizzleILi2ELi4ELi3EEENS4_18smem_ptr_flag_bitsILi8EEENST_INS5_IJNSA_ILi8EEESH_EEENS5_IJSH_SC_EEEEEEEvNS4_8identityENS4_23SM90_TMA_LOAD_MULTICASTES1A_vS1B_EENS_8epilogue10collective6detail29Sm90TmaWarpSpecializedAdapterINS1F_15DefaultEpilogueISJ_SK_SK_NS1E_6thread17LinearCombinationISJ_Li1EffLNS1J_9ScaleType4KindE0ELNS_15FloatRoundStyleE2ESJ_EENS1_15EpilogueDefaultEEEEEvvEEEEvNT_6ParamsE)
        /*0438*/ 	.short	0x0210
        /*043a*/ 	.short	0x0470


	//----- nvinfo : EIATTR_SW_WAR
	.align		4
.L_36:
        /*043c*/ 	.byte	0x04, 0x36
        /*043e*/ 	.short	(.L_38 - .L_37)
.L_37:
        /*0440*/ 	.word	0x00000008
.L_38:


//--------------------- .nv.callgraph             --------------------------
	.section	.nv.callgraph,"",@"SHT_CUDA_CALLGRAPH"
	.align	4
	.sectionentsize	8
	.align		4
        /*0000*/ 	.word	0x00000000
	.align		4
        /*0004*/ 	.word	0xffffffff
	.align		4
        /*0008*/ 	.word	0x00000000
	.align		4
        /*000c*/ 	.word	0xfffffffe
	.align		4
        /*0010*/ 	.word	0x00000000
	.align		4
        /*0014*/ 	.word	0xfffffffd
	.align		4
        /*0018*/ 	.word	0x00000000
	.align		4
        /*001c*/ 	.word	0xfffffffc


//--------------------- .nv.constant4             --------------------------
	.section	.nv.constant4,"a",@progbits
	.align	8
	.align		8
.nv.constant4:
        /*0000*/ 	.dword	_ZN40_INTERNAL_8d216ee8_4_k_cu_85abace1_249964cuda3std3__45__cpo5beginE
	.align		8
        /*0008*/ 	.dword	_ZN40_INTERNAL_8d216ee8_4_k_cu_85abace1_249964cuda3std3__45__cpo3endE
	.align		8
        /*0010*/ 	.dword	_ZN40_INTERNAL_8d216ee8_4_k_cu_85abace1_249964cuda3std3__45__cpo6cbeginE
	.align		8
        /*0018*/ 	.dword	_ZN40_INTERNAL_8d216ee8_4_k_cu_85abace1_249964cuda3std3__45__cpo4cendE
	.align		8
        /*0020*/ 	.dword	_ZN40_INTERNAL_8d216ee8_4_k_cu_85abace1_249964cuda3std3__442_GLOBAL__N__8d216ee8_4_k_cu_85abace1_249966ignoreE
	.align		8
        /*0028*/ 	.dword	_ZN40_INTERNAL_8d216ee8_4_k_cu_85abace1_249964cuda3std3__419piecewise_constructE
	.align		8
        /*0030*/ 	.dword	_ZN40_INTERNAL_8d216ee8_4_k_cu_85abace1_249964cuda3std3__48in_placeE
	.align		8
        /*0038*/ 	.dword	_ZN40_INTERNAL_8d216ee8_4_k_cu_85abace1_249964cuda3std6ranges3__45__cpo4swapE
	.align		8
        /*0040*/ 	.dword	_ZN40_INTERNAL_8d216ee8_4_k_cu_85abace1_249964cuda3std6ranges3__45__cpo9iter_moveE
	.align		8
        /*0048*/ 	.dword	_ZN40_INTERNAL_8d216ee8_4_k_cu_85abace1_249964cute7productE
	.align		8
        /*0050*/ 	.dword	_ZN40_INTERNAL_8d216ee8_4_k_cu_85abace1_249964cute1_E


//--------------------- .text._ZN7cutlass13device_kernelINS_4gemm6kernel13GemmUniversalIN4cute5tupleIJiiiiEEENS1_10collective13CollectiveMmaINS1_37MainloopSm90TmaGmmaWarpSpecializedFP8ILi11ENS5_IJNS4_1CILi2EEENSA_ILi1EEESC_EEENS1_35KernelTmaWarpSpecializedCooperativeEEENS5_IJNSA_ILi256EEENSA_ILi64EEESH_EEENS_12float_e4m3_tENS5_IJlSC_lEEESJ_SK_NS4_8TiledMMAINS4_8MMA_AtomIJNS4_4SM904GMMA30MMA_64x64x32_F32E4M3E4M3_SS_TNILNSO_7ScaleInE1ELSQ_1EEEEEENS4_6LayoutISD_NS5_IJSC_NSA_ILi0EEESU_EEEEENS5_IJNS4_10UnderscoreESX_SX_EEEEENS4_13SM90_TMA_LOADENS4_14ComposedLayoutINS4_7SwizzleILi2ELi4ELi3EEENS4_18smem_ptr_flag_bitsILi8EEENST_INS5_IJNSA_ILi8EEESH_EEENS5_IJSH_SC_EEEEEEEvNS4_8identityENS4_23SM90_TMA_LOAD_MULTICASTES1A_vS1B_EENS_8epilogue10collective6detail29Sm90TmaWarpSpecializedAdapterINS1F_15DefaultEpilogueISJ_SK_SK_NS1E_6thread17LinearCombinationISJ_Li1EffLNS1J_9ScaleType4KindE0ELNS_15FloatRoundStyleE2ESJ_EENS1_15EpilogueDefaultEEEEEvvEEEEvNT_6ParamsE --------------------------
	.section	.text._ZN7cutlass13device_kernelINS_4gemm6kernel13GemmUniversalIN4cute5tupleIJiiiiEEENS1_10collective13CollectiveMmaINS1_37MainloopSm90TmaGmmaWarpSpecializedFP8ILi11ENS5_IJNS4_1CILi2EEENSA_ILi1EEESC_EEENS1_35KernelTmaWarpSpecializedCooperativeEEENS5_IJNSA_ILi256EEENSA_ILi64EEESH_EEENS_12float_e4m3_tENS5_IJlSC_lEEESJ_SK_NS4_8TiledMMAINS4_8MMA_AtomIJNS4_4SM904GMMA30MMA_64x64x32_F32E4M3E4M3_SS_TNILNSO_7ScaleInE1ELSQ_1EEEEEENS4_6LayoutISD_NS5_IJSC_NSA_ILi0EEESU_EEEEENS5_IJNS4_10UnderscoreESX_SX_EEEEENS4_13SM90_TMA_LOADENS4_14ComposedLayoutINS4_7SwizzleILi2ELi4ELi3EEENS4_18smem_ptr_flag_bitsILi8EEENST_INS5_IJNSA_ILi8EEESH_EEENS5_IJSH_SC_EEEEEEEvNS4_8identityENS4_23SM90_TMA_LOAD_MULTICASTES1A_vS1B_EENS_8epilogue10collective6detail29Sm90TmaWarpSpecializedAdapterINS1F_15DefaultEpilogueISJ_SK_SK_NS1E_6thread17LinearCombinationISJ_Li1EffLNS1J_9ScaleType4KindE0ELNS_15FloatRoundStyleE2ESJ_EENS1_15EpilogueDefaultEEEEEvvEEEEvNT_6ParamsE,"ax",@progbits
	.align	128
.text._ZN7cutlass13device_kernelINS_4gemm6kernel13GemmUniversalIN4cute5tupleIJiiiiEEENS1_10collective13CollectiveMmaINS1_37MainloopSm90TmaGmmaWarpSpecializedFP8ILi11ENS5_IJNS4_1CILi2EEENSA_ILi1EEESC_EEENS1_35KernelTmaWarpSpecializedCooperativeEEENS5_IJNSA_ILi256EEENSA_ILi64EEESH_EEENS_12float_e4m3_tENS5_IJlSC_lEEESJ_SK_NS4_8TiledMMAINS4_8MMA_AtomIJNS4_4SM904GMMA30MMA_64x64x32_F32E4M3E4M3_SS_TNILNSO_7ScaleInE1ELSQ_1EEEEEENS4_6LayoutISD_NS5_IJSC_NSA_ILi0EEESU_EEEEENS5_IJNS4_10UnderscoreESX_SX_EEEEENS4_13SM90_TMA_LOADENS4_14ComposedLayoutINS4_7SwizzleILi2ELi4ELi3EEENS4_18smem_ptr_flag_bitsILi8EEENST_INS5_IJNSA_ILi8EEESH_EEENS5_IJSH_SC_EEEEEEEvNS4_8identityENS4_23SM90_TMA_LOAD_MULTICASTES1A_vS1B_EENS_8epilogue10collective6detail29Sm90TmaWarpSpecializedAdapterINS1F_15DefaultEpilogueISJ_SK_SK_NS1E_6thread17LinearCombinationISJ_Li1EffLNS1J_9ScaleType4KindE0ELNS_15FloatRoundStyleE2ESJ_EENS1_15EpilogueDefaultEEEEEvvEEEEvNT_6ParamsE:
        .type           _ZN7cutlass13device_kernelINS_4gemm6kernel13GemmUniversalIN4cute5tupleIJiiiiEEENS1_10collective13CollectiveMmaINS1_37MainloopSm90TmaGmmaWarpSpecializedFP8ILi11ENS5_IJNS4_1CILi2EEENSA_ILi1EEESC_EEENS1_35KernelTmaWarpSpecializedCooperativeEEENS5_IJNSA_ILi256EEENSA_ILi64EEESH_EEENS_12float_e4m3_tENS5_IJlSC_lEEESJ_SK_NS4_8TiledMMAINS4_8MMA_AtomIJNS4_4SM904GMMA30MMA_64x64x32_F32E4M3E4M3_SS_TNILNSO_7ScaleInE1ELSQ_1EEEEEENS4_6LayoutISD_NS5_IJSC_NSA_ILi0EEESU_EEEEENS5_IJNS4_10UnderscoreESX_SX_EEEEENS4_13SM90_TMA_LOADENS4_14ComposedLayoutINS4_7SwizzleILi2ELi4ELi3EEENS4_18smem_ptr_flag_bitsILi8EEENST_INS5_IJNSA_ILi8EEESH_EEENS5_IJSH_SC_EEEEEEEvNS4_8identityENS4_23SM90_TMA_LOAD_MULTICASTES1A_vS1B_EENS_8epilogue10collective6detail29Sm90TmaWarpSpecializedAdapterINS1F_15DefaultEpilogueISJ_SK_SK_NS1E_6thread17LinearCombinationISJ_Li1EffLNS1J_9ScaleType4KindE0ELNS_15FloatRoundStyleE2ESJ_EENS1_15EpilogueDefaultEEEEEvvEEEEvNT_6ParamsE,@function
        .size           _ZN7cutlass13device_kernelINS_4gemm6kernel13GemmUniversalIN4cute5tupleIJiiiiEEENS1_10collective13CollectiveMmaINS1_37MainloopSm90TmaGmmaWarpSpecializedFP8ILi11ENS5_IJNS4_1CILi2EEENSA_ILi1EEESC_EEENS1_35KernelTmaWarpSpecializedCooperativeEEENS5_IJNSA_ILi256EEENSA_ILi64EEESH_EEENS_12float_e4m3_tENS5_IJlSC_lEEESJ_SK_NS4_8TiledMMAINS4_8MMA_AtomIJNS4_4SM904GMMA30MMA_64x64x32_F32E4M3E4M3_SS_TNILNSO_7ScaleInE1ELSQ_1EEEEEENS4_6LayoutISD_NS5_IJSC_NSA_ILi0EEESU_EEEEENS5_IJNS4_10UnderscoreESX_SX_EEEEENS4_13SM90_TMA_LOADENS4_14ComposedLayoutINS4_7SwizzleILi2ELi4ELi3EEENS4_18smem_ptr_flag_bitsILi8EEENST_INS5_IJNSA_ILi8EEESH_EEENS5_IJSH_SC_EEEEEEEvNS4_8identityENS4_23SM90_TMA_LOAD_MULTICASTES1A_vS1B_EENS_8epilogue10collective6detail29Sm90TmaWarpSpecializedAdapterINS1F_15DefaultEpilogueISJ_SK_SK_NS1E_6thread17LinearCombinationISJ_Li1EffLNS1J_9ScaleType4KindE0ELNS_15FloatRoundStyleE2ESJ_EENS1_15EpilogueDefaultEEEEEvvEEEEvNT_6ParamsE,(.L_x_221 - _ZN7cutlass13device_kernelINS_4gemm6kernel13GemmUniversalIN4cute5tupleIJiiiiEEENS1_10collective13CollectiveMmaINS1_37MainloopSm90TmaGmmaWarpSpecializedFP8ILi11ENS5_IJNS4_1CILi2EEENSA_ILi1EEESC_EEENS1_35KernelTmaWarpSpecializedCooperativeEEENS5_IJNSA_ILi256EEENSA_ILi64EEESH_EEENS_12float_e4m3_tENS5_IJlSC_lEEESJ_SK_NS4_8TiledMMAINS4_8MMA_AtomIJNS4_4SM904GMMA30MMA_64x64x32_F32E4M3E4M3_SS_TNILNSO_7ScaleInE1ELSQ_1EEEEEENS4_6LayoutISD_NS5_IJSC_NSA_ILi0EEESU_EEEEENS5_IJNS4_10UnderscoreESX_SX_EEEEENS4_13SM90_TMA_LOADENS4_14ComposedLayoutINS4_7SwizzleILi2ELi4ELi3EEENS4_18smem_ptr_flag_bitsILi8EEENST_INS5_IJNSA_ILi8EEESH_EEENS5_IJSH_SC_EEEEEEEvNS4_8identityENS4_23SM90_TMA_LOAD_MULTICASTES1A_vS1B_EENS_8epilogue10collective6detail29Sm90TmaWarpSpecializedAdapterINS1F_15DefaultEpilogueISJ_SK_SK_NS1E_6thread17LinearCombinationISJ_Li1EffLNS1J_9ScaleType4KindE0ELNS_15FloatRoundStyleE2ESJ_EENS1_15EpilogueDefaultEEEEEvvEEEEvNT_6ParamsE)
        .other          _ZN7cutlass13device_kernelINS_4gemm6kernel13GemmUniversalIN4cute5tupleIJiiiiEEENS1_10collective13CollectiveMmaINS1_37MainloopSm90TmaGmmaWarpSpecializedFP8ILi11ENS5_IJNS4_1CILi2EEENSA_ILi1EEESC_EEENS1_35KernelTmaWarpSpecializedCooperativeEEENS5_IJNSA_ILi256EEENSA_ILi64EEESH_EEENS_12float_e4m3_tENS5_IJlSC_lEEESJ_SK_NS4_8TiledMMAINS4_8MMA_AtomIJNS4_4SM904GMMA30MMA_64x64x32_F32E4M3E4M3_SS_TNILNSO_7ScaleInE1ELSQ_1EEEEEENS4_6LayoutISD_NS5_IJSC_NSA_ILi0EEESU_EEEEENS5_IJNS4_10UnderscoreESX_SX_EEEEENS4_13SM90_TMA_LOADENS4_14ComposedLayoutINS4_7SwizzleILi2ELi4ELi3EEENS4_18smem_ptr_flag_bitsILi8EEENST_INS5_IJNSA_ILi8EEESH_EEENS5_IJSH_SC_EEEEEEEvNS4_8identityENS4_23SM90_TMA_LOAD_MULTICASTES1A_vS1B_EENS_8epilogue10collective6detail29Sm90TmaWarpSpecializedAdapterINS1F_15DefaultEpilogueISJ_SK_SK_NS1E_6thread17LinearCombinationISJ_Li1EffLNS1J_9ScaleType4KindE0ELNS_15FloatRoundStyleE2ESJ_EENS1_15EpilogueDefaultEEEEEvvEEEEvNT_6ParamsE,@"STO_CUDA_ENTRY STV_DEFAULT"
_ZN7cutlass13device_kernelINS_4gemm6kernel13GemmUniversalIN4cute5tupleIJiiiiEEENS1_10collective13CollectiveMmaINS1_37MainloopSm90TmaGmmaWarpSpecializedFP8ILi11ENS5_IJNS4_1CILi2EEENSA_ILi1EEESC_EEENS1_35KernelTmaWarpSpecializedCooperativeEEENS5_IJNSA_ILi256EEENSA_ILi64EEESH_EEENS_12float_e4m3_tENS5_IJlSC_lEEESJ_SK_NS4_8TiledMMAINS4_8MMA_AtomIJNS4_4SM904GMMA30MMA_64x64x32_F32E4M3E4M3_SS_TNILNSO_7ScaleInE1ELSQ_1EEEEEENS4_6LayoutISD_NS5_IJSC_NSA_ILi0EEESU_EEEEENS5_IJNS4_10UnderscoreESX_SX_EEEEENS4_13SM90_TMA_LOADENS4_14ComposedLayoutINS4_7SwizzleILi2ELi4ELi3EEENS4_18smem_ptr_flag_bitsILi8EEENST_INS5_IJNSA_ILi8EEESH_EEENS5_IJSH_SC_EEEEEEEvNS4_8identityENS4_23SM90_TMA_LOAD_MULTICASTES1A_vS1B_EENS_8epilogue10collective6detail29Sm90TmaWarpSpecializedAdapterINS1F_15DefaultEpilogueISJ_SK_SK_NS1E_6thread17LinearCombinationISJ_Li1EffLNS1J_9ScaleType4KindE0ELNS_15FloatRoundStyleE2ESJ_EENS1_15EpilogueDefaultEEEEEvvEEEEvNT_6ParamsE:
[----:B------:R-:W-:Y:S01]  /*0000*/  LDC R1, c[0x0][0x28] ;  /* 0x00000a00ff017b82 */ /* 0x000fe20000000800 */
[----:B------:R-:W0:Y:S01]  /*0010*/  S2R R0, SR_TID.X ;  /* 0x0000000000007919 */ /* 0x000e220000002100 */
[----:B------:R-:W-:Y:S01]  /*0020*/  ELECT P0, URZ, PT ;  /* 0x00000000003f782f */ /* 0x000fe20003800000 */
[----:B------:R-:W-:Y:S01]  /*0030*/  BSSY B0, `(.L_x_0) ;  /* 0x000000f000007945 */ /* 0x000fe20003800000 */
[--C-:B0-----:R-:W-:Y:S02]  /*0040*/  SHF.R.U32.HI R2, RZ, 0x5, R0.reuse ;  /* 0x00000005ff027819 */ /* 0x101fe40000011600 */
[----:B------:R-:W-:-:S03]  /*0050*/  SHF.R.U32.HI R3, RZ, 0x7, R0 ;  /* 0x00000007ff037819 */ /* 0x000fc60000011600 */
[----:B------:R-:W0:Y:S04]  /*0060*/  SHFL.IDX PT, R7, R2, RZ, 0x1f ;  /* 0x00001fff02077589 */ /* 0x000e2800000e0000 */
[----:B------:R-:W1:Y:S01]  /*0070*/  SHFL.IDX PT, R3, R3, RZ, 0x1f ;  /* 0x00001fff03037589 */ /* 0x000e6200000e0000 */
[----:B0-----:R-:W-:-:S13]  /*0080*/  ISETP.NE.OR P0, PT, R7, RZ, !P0 ;  /* 0x000000ff0700720c */ /* 0x001fda0004705670 */
[----:B-1----:R-:W-:Y:S05]  /*0090*/  @P0 BRA `(.L_x_1) ;  /* 0x0000000000200947 */ /* 0x002fea0003800000 */
[----:B------:R-:W-:Y:S02]  /*00a0*/  ULDC.64 UR4, c[0x0][0x198] ;  /* 0x0000660000047ab9 */ /* 0x000fe40000000a00 */
[----:B------:R-:W-:Y:S02]  /*00b0*/  UIADD3 UR6, UP0, UR4, 0xf0, URZ ;  /* 0x000000f004067890 */ /* 0x000fe4000ff1e03f */
[----:B------:R-:W-:Y:S02]  /*00c0*/  UIADD3 UR4, UP1, UR4, 0x1f0, URZ ;  /* 0x000001f004047890 */ /* 0x000fe4000ff3e03f */
[----:B------:R-:W-:Y:S02]  /*00d0*/  UIADD3.X UR7, URZ, UR5, URZ, UP0, !UPT ;  /* 0x000000053f077290 */ /* 0x000fe400087fe43f */
[----:B------:R-:W-:-:S07]  /*00e0*/  UIADD3.X UR5, URZ, UR5, URZ, UP1, !UPT ;  /* 0x000000053f057290 */ /* 0x000fce0008ffe43f */
[----:B------:R0:W-:Y:S02]  /*00f0*/  UTMACCTL.PF [UR6] ;  /* 0x00000000060079b9 */ /* 0x0001e40008040000 */
[----:B------:R0:W-:Y:S02]  /*0100*/  UTMACCTL.PF [UR4] ;  /* 0x00000000040079b9 */ /* 0x0001e40008040000 */
[----:B0-----:R-:W-:Y:S01]  /*0110*/  NOP ;  /* 0x0000000000007918 */ /* 0x001fe20000000000 */
.L_x_1:
[----:B------:R-:W-:Y:S05]  /*0120*/  BSYNC B0 ;  /* 0x0000000000007941 */ /* 0x000fea0003800000 */
.L_x_0:
[----:B------:R-:W0:Y:S02]  /*0130*/  SHFL.IDX PT, R4, R2, RZ, 0x1f ;  /* 0x00001fff02047589 */ /* 0x000e2400000e0000 */
[----:B0-----:R-:W-:-:S13]  /*0140*/  ISETP.NE.AND P0, PT, R4, RZ, PT ;  /* 0x000000ff0400720c */ /* 0x001fda0003f05270 */
[----:B------:R-:W-:Y:S05]  /*0150*/  @P0 BRA `(.L_x_2) ;  /* 0x00000000009c0947 */ /* 0x000fea0003800000 */
[----:B------:R-:W-:Y:S01]  /*0160*/  ELECT P0, URZ, PT ;  /* 0x00000000003f782f */ /* 0x000fe20003800000 */
[----:B------:R-:W-:-:S12]  /*0170*/  BSSY B0, `(.L_x_2) ;  /* 0x0000025000007945 */ /* 0x000fd80003800000 */
[----:B------:R-:W-:Y:S05]  /*0180*/  @!P0 BRA `(.L_x_3) ;  /* 0x00000000008c8947 */ /* 0x000fea0003800000 */
[----:B------:R-:W0:Y:S01]  /*0190*/  S2UR UR8, SR_CgaCtaId ;  /* 0x00000000000879c3 */ /* 0x000e220000008800 */
[----:B------:R-:W-:Y:S01]  /*01a0*/  UMOV UR4, 0x400 ;  /* 0x0000040000047882 */ /* 0x000fe20000000000 */
[----:B------:R-:W-:Y:S01]  /*01b0*/  UMOV UR5, 0x1 ;  /* 0x0000000100057882 */ /* 0x000fe20000000000 */
[----:B------:R-:W-:Y:S02]  /*01c0*/  UMOV UR6, 0x4 ;  /* 0x0000000400067882 */ /* 0x000fe40000000000 */
[----:B------:R-:W-:-:S04]  /*01d0*/  UIADD3 UR6, -UR6, 0x100000, URZ ;  /* 0x0010000006067890 */ /* 0x000fc8000fffe13f */
[----:B------:R-:W-:Y:S02]  /*01e0*/  USHF.L.U32 UR7, UR6, 0xb, URZ ;  /* 0x0000000b06077899 */ /* 0x000fe4000800063f */
[----:B------:R-:W-:Y:S02]  /*01f0*/  USHF.L.U32 UR6, UR6, 0x1, URZ ;  /* 0x0000000106067899 */ /* 0x000fe4000800063f */
[----:B0-----:R-:W-:Y:S02]  /*0200*/  ULEA UR8, UR8, UR4, 0x18 ;  /* 0x0000000408087291 */ /* 0x001fe4000f8ec03f */
[----:B------:R-:W-:-:S04]  /*0210*/  UIADD3 UR4, -UR5, 0x100000, URZ ;  /* 0x0010000005047890 */ /* 0x000fc8000fffe13f */
[----:B------:R-:W-:Y:S02]  /*0220*/  USHF.L.U32 UR5, UR4, 0xb, URZ ;  /* 0x0000000b04057899 */ /* 0x000fe4000800063f */
[----:B------:R-:W-:Y:S01]  /*0230*/  USHF.L.U32 UR4, UR4, 0x1, URZ ;  /* 0x0000000104047899 */ /* 0x000fe2000800063f */
[----:B------:R-:W0:Y:S11]  /*0240*/  FENCE.VIEW.ASYNC.S ;  /* 0x00000000000073c6 */ /* 0x000e360000000000 */
[----:B0-----:R0:W1:Y:S01]  /*0250*/  SYNCS.EXCH.64 URZ, [UR8], UR4 ;  /* 0x00000004083f75b2 */ /* 0x0010620008000100 */
[----:B------:R0:W2:Y:S01]  /*0260*/  SYNCS.EXCH.64 URZ, [UR8+0x58], UR6 ;  /* 0x00005806083f75b2 */ /* 0x0000a20008000100 */
[----:B------:R0:W3:Y:S01]  /*0270*/  SYNCS.EXCH.64 URZ, [UR8+0x8], UR4 ;  /* 0x00000804083f75b2 */ /* 0x0000e20008000100 */
[----:B------:R0:W4:Y:S01]  /*0280*/  SYNCS.EXCH.64 URZ, [UR8+0x60], UR6 ;  /* 0x00006006083f75b2 */ /* 0x0001220008000100 */
[----:B------:R0:W0:Y:S01]  /*0290*/  SYNCS.EXCH.64 URZ, [UR8+0x10], UR4 ;  /* 0x00001004083f75b2 */ /* 0x0000220008000100 */
        /* <DEDUP_REMOVED lines=17> */
[----:B------:R-:W-:Y:S01]  /*03b0*/  NOP ;  /* 0x0000000000007918 */ /* 0x000fe20000000000 */
.L_x_3:
[----:B0-----:R-:W-:Y:S05]  /*03c0*/  BSYNC B0 ;  /* 0x0000000000007941 */ /* 0x001fea0003800000 */
.L_x_2:
[----:B------:R-:W-:Y:S01]  /*03d0*/  SHF.R.S32.HI R5, RZ, 0x1f, R0 ;  /* 0x0000001fff057819 */ /* 0x000fe20000011400 */
[----:B------:R-:W0:Y:S01]  /*03e0*/  SHFL.IDX PT, R2, R2, RZ, 0x1f ;  /* 0x00001fff02027589 */ /* 0x000e2200000e0000 */
[----:B------:R-:W5:Y:S01]  /*03f0*/  S2UR UR8, SR_CTAID.X ;  /* 0x00000000000879c3 */ /* 0x000f620000002500 */
[----:B------:R-:W-:Y:S02]  /*0400*/  ELECT P0, URZ, PT ;  /* 0x00000000003f782f */ /* 0x000fe40003800000 */
[----:B------:R-:W-:Y:S01]  /*0410*/  LEA.HI R5, R5, R0, RZ, 0x7 ;  /* 0x0000000005057211 */ /* 0x000fe200078f38ff */
[----:B------:R-:W1:Y:S01]  /*0420*/  S2R R8, SR_CTAID.Y ;  /* 0x0000000000087919 */ /* 0x000e620000002600 */
[----:B------:R-:W-:Y:S01]  /*0430*/  SHF.R.S32.HI R11, RZ, 0x1f, R4 ;  /* 0x0000001fff0b7819 */ /* 0x000fe20000011404 */
[----:B------:R-:W-:Y:S01]  /*0440*/  ULDC UR4, c[0x0][0x150] ;  /* 0x0000540000047ab9 */ /* 0x000fe20000000800 */
[----:B------:R-:W-:Y:S01]  /*0450*/  LOP3.LUT R5, R5, 0xffffff80, RZ, 0xc0, !PT ;  /* 0xffffff8005057812 */ /* 0x000fe200078ec0ff */
[----:B------:R-:W-:Y:S01]  /*0460*/  VIADD R16, R3, 0xffffffff ;  /* 0xffffffff03107836 */ /* 0x000fe20000000000 */
[----:B------:R-:W-:Y:S01]  /*0470*/  LEA.HI R11, R11, R4, RZ, 0x2 ;  /* 0x000000040b0b7211 */ /* 0x000fe200078f10ff */
[----:B------:R-:W2:Y:S01]  /*0480*/  LDC R12, c[0x0][0x144] ;  /* 0x00005100ff0c7b82 */ /* 0x000ea20000000800 */
[----:B------:R-:W-:Y:S01]  /*0490*/  NOP ;  /* 0x0000000000007918 */ /* 0x000fe20000000000 */
[----:B------:R-:W-:Y:S01]  /*04a0*/  IMAD.IADD R6, R0, 0x1, -R5 ;  /* 0x0000000100067824 */ /* 0x000fe200078e0a05 */
[----:B------:R-:W-:Y:S01]  /*04b0*/  LOP3.LUT R11, R11, 0x3ffffffc, RZ, 0xc0, !PT ;  /* 0x3ffffffc0b0b7812 */ /* 0x000fe200078ec0ff */
[----:B------:R-:W-:Y:S01]  /*04c0*/  NOP ;  /* 0x0000000000007918 */ /* 0x000fe20000000000 */
[----:B------:R-:W-:-:S02]  /*04d0*/  ISETP.NE.AND P4, PT, R3, RZ, PT ;  /* 0x000000ff0300720c */ /* 0x000fc40003f85270 */
[----:B------:R-:W-:Y:S01]  /*04e0*/  SHF.R.S32.HI R5, RZ, 0x1f, R6 ;  /* 0x0000001fff057819 */ /* 0x000fe20000011406 */
[----:B------:R-:W-:Y:S01]  /*04f0*/  IMAD.IADD R4, R4, 0x1, -R11 ;  /* 0x0000000104047824 */ /* 0x000fe200078e0a0b */
[----:B------:R-:W3:Y:S01]  /*0500*/  LDC R14, c[0x0][0x140] ;  /* 0x00005000ff0e7b82 */ /* 0x000ee20000000800 */
[----:B------:R-:W-:Y:S02]  /*0510*/  ISETP.GE.U32.AND P6, PT, R16, 0x2, PT ;  /* 0x000000021000780c */ /* 0x000fe40003fc6070 */
[----:B------:R-:W-:Y:S02]  /*0520*/  LEA.HI R5, R5, R6, RZ, 0x3 ;  /* 0x0000000605057211 */ /* 0x000fe400078f18ff */
[----:B0-----:R-:W-:Y:S02]  /*0530*/  ISETP.NE.OR P0, PT, R2, RZ, !P0 ;  /* 0x000000ff0200720c */ /* 0x001fe40004705670 */
[--C-:B------:R-:W-:Y:S01]  /*0540*/  SHF.R.S32.HI R2, RZ, 0x3, R5.reuse ;  /* 0x00000003ff027819 */ /* 0x100fe20000011405 */
[----:B------:R-:W0:Y:S01]  /*0550*/  LDC R13, c[0x0][0x148] ;  /* 0x00005200ff0d7b82 */ /* 0x000e220000000800 */
[----:B------:R-:W-:-:S02]  /*0560*/  SHF.R.S32.HI R5, RZ, 0x1f, R5 ;  /* 0x0000001fff057819 */ /* 0x000fc40000011405 */
[----:B-----5:R-:W-:Y:S02]  /*0570*/  I2FP.F32.U32 R10, UR8 ;  /* 0x00000008000a7c45 */ /* 0x020fe40008201000 */
[----:B------:R-:W-:-:S03]  /*0580*/  LEA.HI R5, R5, R2, RZ, 0x2 ;  /* 0x0000000205057211 */ /* 0x000fc600078f10ff */
[----:B------:R-:W-:Y:S01]  /*0590*/  FMUL R10, R10, UR4 ;  /* 0x000000040a0a7c20 */ /* 0x000fe20008400000 */
[----:B------:R-:W-:Y:S01]  /*05a0*/  LOP3.LUT R5, R5, 0xfffffffc, RZ, 0xc0, !PT ;  /* 0xfffffffc05057812 */ /* 0x000fe200078ec0ff */
[----:B------:R-:W-:Y:S01]  /*05b0*/  VOTEU.ALL UP0, P0 ;  /* 0x00000000003f7886 */ /* 0x000fe20000000000 */
[----:B-1----:R-:W-:Y:S01]  /*05c0*/  I2FP.F32.U32 R11, R8 ;  /* 0x00000008000b7245 */ /* 0x002fe20000201000 */
[----:B------:R-:W-:Y:S01]  /*05d0*/  ULDC UR4, c[0x0][0x154] ;  /* 0x0000550000047ab9 */ /* 0x000fe20000000800 */
[----:B------:R-:W-:Y:S01]  /*05e0*/  VOTEU.ALL UP1, P0 ;  /* 0x00000000003f7886 */ /* 0x000fe20000020000 */
[----:B------:R-:W1:Y:S01]  /*05f0*/  F2I.U32.TRUNC.NTZ R10, R10 ;  /* 0x0000000a000a7305 */ /* 0x000e62000020f000 */
[----:B------:R-:W-:Y:S01]  /*0600*/  IMAD.IADD R5, R2, 0x1, -R5 ;  /* 0x0000000102057824 */ /* 0x000fe200078e0a05 */
[----:B------:R-:W5:Y:S01]  /*0610*/  @!UP0 S2UR UR7, SR_CgaCtaId ;  /* 0x00000000000789c3 */ /* 0x000f620000008800 */
[----:B------:R-:W-:Y:S01]  /*0620*/  @!UP0 UMOV UR6, 0x400 ;  /* 0x0000040000068882 */ /* 0x000fe20000000000 */
[----:B---3--:R-:W-:Y:S01]  /*0630*/  ISETP.EQ.U32.AND P2, PT, R14, 0x1, PT ;  /* 0x000000010e00780c */ /* 0x008fe20003f42070 */
[----:B------:R-:W-:-:S05]  /*0640*/  IMAD R5, R4, 0x4, R5 ;  /* 0x0000000404057824 */ /* 0x000fca00078e0205 */
[----:B------:R-:W-:-:S04]  /*0650*/  LEA.HI R2, R5, R5, RZ, 0x1 ;  /* 0x0000000505027211 */ /* 0x000fc800078f08ff */
[----:B------:R-:W-:Y:S01]  /*0660*/  LOP3.LUT R4, R2, 0xfffffffe, RZ, 0xc0, !PT ;  /* 0xfffffffe02047812 */ /* 0x000fe200078ec0ff */
[----:B-1----:R-:W-:Y:S02]  /*0670*/  IMAD.MOV R15, RZ, RZ, -R10 ;  /* 0x000000ffff0f7224 */ /* 0x002fe400078e0a0a */
[----:B------:R-:W-:Y:S01]  /*0680*/  FMUL R10, R11, UR4 ;  /* 0x000000040b0a7c20 */ /* 0x000fe20008400000 */
[----:B------:R-:W-:Y:S01]  /*0690*/  SHF.R.S32.HI R2, RZ, 0x1f, R7 ;  /* 0x0000001fff027819 */ /* 0x000fe20000011407 */
[----:B------:R-:W-:Y:S01]  /*06a0*/  UMOV UR4, 0x20 ;  /* 0x0000002000047882 */ /* 0x000fe20000000000 */
[----:B--2---:R-:W-:Y:S01]  /*06b0*/  IMAD R12, R12, R15, UR8 ;  /* 0x000000080c0c7e24 */ /* 0x004fe2000f8e020f */
[----:B------:R-:W-:-:S04]  /*06c0*/  @!UP0 UIADD3 UR4, -UR4, 0x100000, URZ ;  /* 0x0010000004048890 */ /* 0x000fc8000fffe13f */
[----:B------:R-:W-:Y:S02]  /*06d0*/  @!UP0 USHF.L.U32 UR5, UR4, 0xb, URZ ;  /* 0x0000000b04058899 */ /* 0x000fe4000800063f */
[----:B------:R-:W-:Y:S01]  /*06e0*/  @!UP0 USHF.L.U32 UR4, UR4, 0x1, URZ ;  /* 0x0000000104048899 */ /* 0x000fe2000800063f */
[C---:B------:R-:W-:Y:S01]  /*06f0*/  IMAD.IADD R11, R5.reuse, 0x1, -R4 ;  /* 0x00000001050b7824 */ /* 0x040fe200078e0a04 */
[----:B------:R-:W1:Y:S01]  /*0700*/  F2I.U32.TRUNC.NTZ R10, R10 ;  /* 0x0000000a000a7305 */ /* 0x000e62000020f000 */
[----:B------:R-:W-:Y:S01]  /*0710*/  LEA.HI R2, R2, R7, RZ, 0x2 ;  /* 0x0000000702027211 */ /* 0x000fe200078f10ff */
[----:B------:R-:W-:Y:S02]  /*0720*/  IMAD.SHL.U32 R4, R5, 0x4, RZ ;  /* 0x0000000405047824 */ /* 0x000fe400078e00ff */
[----:B------:R-:W-:Y:S01]  /*0730*/  ISETP.NE.AND P3, PT, R11, R12, PT ;  /* 0x0000000c0b00720c */ /* 0x000fe20003f65270 */
[----:B-----5:R-:W-:Y:S01]  /*0740*/  @!UP0 ULEA UR6, UR7, UR6, 0x18 ;  /* 0x0000000607068291 */ /* 0x020fe2000f8ec03f */
[----:B------:R-:W-:Y:S01]  /*0750*/  LOP3.LUT R2, R2, 0xfffffffc, RZ, 0xc0, !PT ;  /* 0xfffffffc02027812 */ /* 0x000fe200078ec0ff */
[----:B------:R-:W-:Y:S01]  /*0760*/  VOTEU.ALL UP0, P0 ;  /* 0x00000000003f7886 */ /* 0x000fe20000000000 */
[----:B------:R-:W-:-:S02]  /*0770*/  LOP3.LUT R5, R5, 0xc, R4, 0x78, !PT ;  /* 0x0000000c05057812 */ /* 0x000fc400078e7804 */
[----:B------:R-:W-:Y:S01]  /*0780*/  LOP3.LUT P0, RZ, R6, 0x7, RZ, 0xc0, !PT ;  /* 0x0000000706ff7812 */ /* 0x000fe2000780c0ff */
[----:B------:R-:W-:Y:S02]  /*0790*/  IMAD.IADD R7, R7, 0x1, -R2 ;  /* 0x0000000107077824 */ /* 0x000fe400078e0a02 */
[----:B------:R-:W-:Y:S01]  /*07a0*/  IMAD.MOV.U32 R6, RZ, RZ, 0x1 ;  /* 0x00000001ff067424 */ /* 0x000fe200078e00ff */
[----:B------:R-:W-:Y:S01]  /*07b0*/  ISETP.LT.U32.AND P0, PT, R5, 0x2, !P0 ;  /* 0x000000020500780c */ /* 0x000fe20004701070 */
[----:B-1----:R-:W-:Y:S01]  /*07c0*/  IMAD.MOV R20, RZ, RZ, -R10 ;  /* 0x000000ffff147224 */ /* 0x002fe200078e0a0a */
[----:B------:R-:W-:Y:S01]  /*07d0*/  ISETP.NE.AND P1, PT, R7, 0x3, PT ;  /* 0x000000030700780c */ /* 0x000fe20003f25270 */
[----:B------:R-:W1:Y:S02]  /*07e0*/  FENCE.VIEW.ASYNC.S ;  /* 0x00000000000073c6 */ /* 0x000e640000000000 */
[----:B-1----:R1:W2:Y:S01]  /*07f0*/  @!UP0 SYNCS.EXCH.64 URZ, [UR6+0xc0], UR4 ;  /* 0x0000c004063f85b2 */ /* 0x0022a20008000100 */
[----:B------:R-:W-:Y:S01]  /*0800*/  @P3 LEA.HI R2, R5, R5, RZ, 0x1 ;  /* 0x0000000505023211 */ /* 0x000fe200078f08ff */
[----:B0-----:R-:W-:Y:S01]  /*0810*/  IMAD R11, R13, R20, R8 ;  /* 0x000000140d0b7224 */ /* 0x001fe200078e0208 */
[----:B------:R-:W-:-:S02]  /*0820*/  ISETP.EQ.OR P1, PT, R7, RZ, !P1 ;  /* 0x000000ff0700720c */ /* 0x000fc40004f22670 */
[----:B------:R-:W-:Y:S02]  /*0830*/  @P3 SHF.R.S32.HI R2, RZ, 0x1, R2 ;  /* 0x00000001ff023819 */ /* 0x000fe40000011402 */
[----:B------:R-:W-:Y:S02]  /*0840*/  ISETP.EQ.AND P1, PT, R3, RZ, P1 ;  /* 0x000000ff0300720c */ /* 0x000fe40000f22270 */
[----:B------:R-:W-:Y:S02]  /*0850*/  @P3 ISETP.NE.AND P5, PT, R2, R11, PT ;  /* 0x0000000b0200320c */ /* 0x000fe40003fa5270 */
[----:B------:R-:W-:Y:S02]  /*0860*/  SEL R3, RZ, 0x1, !P0 ;  /* 0x00000001ff037807 */ /* 0x000fe40004000000 */
[----:B------:R-:W-:Y:S02]  /*0870*/  @P3 SEL R6, RZ, 0x1, P5 ;  /* 0x00000001ff063807 */ /* 0x000fe40002800000 */
[----:B------:R-:W-:Y:S01]  /*0880*/  SEL R4, RZ, 0x1, !P1 ;  /* 0x00000001ff047807 */ /* 0x000fe20004800000 */
[----:B------:R1:W0:Y:S01]  /*0890*/  @!UP1 SYNCS.EXCH.64 URZ, [UR6+0xc8], UR4 ;  /* 0x0000c804063f95b2 */ /* 0x0002220008000100 */
[----:B------:R-:W-:Y:S01]  /*08a0*/  LOP3.LUT R6, R6, R3, RZ, 0xc0, !PT ;  /* 0x0000000306067212 */ /* 0x000fe200078ec0ff */
[----:B------:R-:W-:Y:S01]  /*08b0*/  NOP ;  /* 0x0000000000007918 */ /* 0x000fe20000000000 */
[----:B------:R-:W-:Y:S01]  /*08c0*/  SEL R4, R4, 0x2, P6 ;  /* 0x0000000204047807 */ /* 0x000fe20003000000 */
[----:B------:R-:W-:Y:S06]  /*08d0*/  @!P2 BRA `(.L_x_4) ;  /* 0x000000000008a947 */ /* 0x000fec0003800000 */
[----:B0-2-4-:R-:W-:Y:S01]  /*08e0*/  UCGABAR_ARV ;  /* 0x00000000000079c7 */ /* 0x015fe20008000000 */
[----:B------:R-:W-:Y:S05]  /*08f0*/  BRA `(.L_x_5) ;  /* 0x0000000000047947 */ /* 0x000fea0003800000 */
.L_x_4:
[----:B0-2-4-:R-:W-:Y:S01]  /*0900*/  NOP ;  /* 0x0000000000007918 */ /* 0x015fe20000000000 */
.L_x_5:
[----:B------:R-:W0:Y:S01]  /*0910*/  LDC R2, c[0x0][0x65c] ;  /* 0x00019700ff027b82 */ /* 0x000e220000000800 */
[----:B------:R-:W-:Y:S01]  /*0920*/  IMAD.MOV.U32 R3, RZ, RZ, RZ ;  /* 0x000000ffff037224 */ /* 0x000fe200078e00ff */
[----:B0-----:R-:W-:Y:S01]  /*0930*/  ISETP.NE.AND P3, PT, R2, 0x1, PT ;  /* 0x000000010200780c */ /* 0x001fe20003f65270 */
[----:B------:R-:W-:-:S12]  /*0940*/  IMAD.U32 R2, RZ, RZ, UR8 ;  /* 0x00000008ff027e24 */ /* 0x000fd8000f8e00ff */
[----:B------:R-:W0:Y:S01]  /*0950*/  @P3 LDC R15, c[0x0][0x10] ;  /* 0x00000400ff0f3b82 */ /* 0x000e220000000800 */
[----:B------:R-:W-:Y:S02]  /*0960*/  @P3 IMAD.MOV.U32 R9, RZ, RZ, RZ ;  /* 0x000000ffff093224 */ /* 0x000fe400078e00ff */
[----:B------:R-:W-:-:S05]  /*0970*/  @P3 IMAD.MOV.U32 R17, RZ, RZ, RZ ;  /* 0x000000ffff113224 */ /* 0x000fca00078e00ff */
[----:B------:R-:W2:Y:S01]  /*0980*/  @!P3 LDC R11, c[0x0][0xc] ;  /* 0x00000300ff0bbb82 */ /* 0x000ea20000000800 */
[----:B0-----:R-:W-:-:S04]  /*0990*/  @P3 IMAD.WIDE.U32 R14, R15, UR8, R8 ;  /* 0x000000080f0e3c25 */ /* 0x001fc8000f8e0008 */
[----:B--2---:R-:W-:-:S04]  /*09a0*/  @!P3 IMAD.WIDE.U32 R10, R8, R11, R2 ;  /* 0x0000000b080ab225 */ /* 0x004fc800078e0002 */
[----:B------:R-:W-:Y:S02]  /*09b0*/  @P3 IMAD.MOV.U32 R2, RZ, RZ, R14 ;  /* 0x000000ffff023224 */ /* 0x000fe400078e000e */
[----:B------:R-:W-:Y:S02]  /*09c0*/  @P3 IMAD.IADD R3, R15, 0x1, R17 ;  /* 0x000000010f033824 */ /* 0x000fe400078e0211 */
[----:B------:R-:W-:Y:S02]  /*09d0*/  @!P3 IMAD.MOV.U32 R2, RZ, RZ, R10 ;  /* 0x000000ffff02b224 */ /* 0x000fe400078e000a */
[----:B------:R-:W-:Y:S01]  /*09e0*/  @!P3 IMAD.MOV.U32 R3, RZ, RZ, R11 ;  /* 0x000000ffff03b224 */ /* 0x000fe200078e000b */
[----:B------:R-:W-:Y:S06]  /*09f0*/  @!P2 BRA `(.L_x_6) ;  /* 0x00000000000ca947 */ /* 0x000fec0003800000 */
[----:B------:R-:W-:Y:S01]  /*0a00*/  UCGABAR_WAIT ;  /* 0x0000000000007dc7 */ /* 0x000fe20008000000 */
[----:B------:R-:W-:Y:S01]  /*0a10*/  CCTL.IVALL ;  /* 0x00000000ff00798f */ /* 0x000fe20002000000 */
[----:B------:R-:W-:Y:S05]  /*0a20*/  BRA `(.L_x_7) ;  /* 0x0000000000047947 */ /* 0x000fea0003800000 */
.L_x_6:
[----:B------:R-:W-:Y:S06]  /*0a30*/  BAR.SYNC.DEFER_BLOCKING 0x0 ;  /* 0x0000000000007b1d */ /* 0x000fec0000010000 */
.L_x_7:
[----:B------:R-:W-:Y:S05]  /*0a40*/  @!P4 BRA `(.L_x_8) ;  /* 0x0000007400f0c947 */ /* 0x000fea0003800000 */
[----:B------:R-:W-:-:S13]  /*0a50*/  ISETP.GT.U32.AND P0, PT, R16, 0x1, PT ;  /* 0x000000011000780c */ /* 0x000fda0003f04070 */
[----:B-1----:R-:W-:Y:S05]  /*0a60*/  @P0 EXIT ;  /* 0x000000000000094d */ /* 0x002fea0003800000 */
[----:B------:R-:W-:Y:S01]  /*0a70*/  ULDC.64 UR4, c[0x0][0x650] ;  /* 0x0001940000047ab9 */ /* 0x000fe20000000a00 */
[----:B------:R-:W-:Y:S01]  /*0a80*/  PRMT R14, RZ, 0x7610, R14 ;  /* 0x00007610ff0e7816 */ /* 0x000fe2000000000e */
[----:B------:R-:W-:Y:S01]  /*0a90*/  IMAD.MOV.U32 R10, RZ, RZ, -0x1 ;  /* 0xffffffffff0a7424 */ /* 0x000fe200078e00ff */
[----:B------:R-:W-:Y:S01]  /*0aa0*/  ISETP.GE.U32.AND P0, PT, R2, UR4, PT ;  /* 0x0000000402007c0c */ /* 0x000fe2000bf06070 */
[----:B------:R-:W-:Y:S02]  /*0ab0*/  IMAD.MOV.U32 R11, RZ, RZ, -0x1 ;  /* 0xffffffffff0b7424 */ /* 0x000fe400078e00ff */
[----:B------:R-:W-:Y:S01]  /*0ac0*/  IMAD.MOV.U32 R7, RZ, RZ, -0x1 ;  /* 0xffffffffff077424 */ /* 0x000fe200078e00ff */
[----:B------:R-:W-:-:S13]  /*0ad0*/  ISETP.GE.U32.AND.EX P0, PT, R3, UR5, PT, P0 ;  /* 0x0000000503007c0c */ /* 0x000fda000bf06100 */
[----:B------:R-:W-:Y:S05]  /*0ae0*/  @P0 BRA `(.L_x_9) ;  /* 0x0000000400280947 */ /* 0x000fea0003800000 */
[----:B------:R-:W0:Y:S01]  /*0af0*/  LDC.64 R22, c[0x0][0x628] ;  /* 0x00018a00ff167b82 */ /* 0x000e220000000a00 */
[----:B------:R-:W-:Y:S02]  /*0b00*/  IMAD.MOV.U32 R10, RZ, RZ, R2 ;  /* 0x000000ffff0a7224 */ /* 0x000fe400078e0002 */
[----:B------:R-:W-:-:S05]  /*0b10*/  IMAD.MOV.U32 R11, RZ, RZ, R3 ;  /* 0x000000ffff0b7224 */ /* 0x000fca00078e0003 */
[----:B------:R-:W1:Y:S08]  /*0b20*/  LDC R18, c[0x0][0x630] ;  /* 0x00018c00ff127b82 */ /* 0x000e700000000800 */
[----:B------:R-:W2:Y:S01]  /*0b30*/  LDC.64 R24, c[0x0][0x620] ;  /* 0x00018800ff187b82 */ /* 0x000ea20000000a00 */
[----:B0-----:R-:W-:-:S04]  /*0b40*/  ISETP.NE.U32.AND P0, PT, R22, RZ, PT ;  /* 0x000000ff1600720c */ /* 0x001fc80003f05070 */
[----:B------:R-:W-:-:S13]  /*0b50*/  ISETP.NE.AND.EX P0, PT, R23, RZ, PT, P0 ;  /* 0x000000ff1700720c */ /* 0x000fda0003f05300 */
[----:B-12---:R-:W-:Y:S05]  /*0b60*/  @!P0 BRA `(.L_x_10) ;  /* 0x0000000000288947 */ /* 0x006fea0003800000 */
[----:B------:R-:W0:Y:S02]  /*0b70*/  LDC R7, c[0x0][0x634] ;  /* 0x00018d00ff077b82 */ /* 0x000e240000000800 */
[----:B0-----:R-:W-:-:S05]  /*0b80*/  IADD3 R7, P0, R2, R7, RZ ;  /* 0x0000000702077210 */ /* 0x001fca0007f1e0ff */
[----:B------:R-:W-:-:S04]  /*0b90*/  IMAD.X R19, RZ, RZ, R3, P0 ;  /* 0x000000ffff137224 */ /* 0x000fc800000e0603 */
[----:B------:R-:W-:-:S04]  /*0ba0*/  IMAD.WIDE.U32 R10, R19, R22, RZ ;  /* 0x00000016130a7225 */ /* 0x000fc800078e00ff */
[----:B------:R-:W-:-:S04]  /*0bb0*/  IMAD.WIDE.U32 R14, P0, R7, R23, R10 ;  /* 0x00000017070e7225 */ /* 0x000fc8000780000a */
[----:B------:R-:W-:-:S04]  /*0bc0*/  IMAD.WIDE.U32 R10, R7, R22, RZ ;  /* 0x00000016070a7225 */ /* 0x000fc800078e00ff */
[----:B------:R-:W-:Y:S01]  /*0bd0*/  IMAD.X R17, RZ, RZ, RZ, P0 ;  /* 0x000000ffff117224 */ /* 0x000fe200000e06ff */
[----:B------:R-:W-:Y:S01]  /*0be0*/  IADD3 RZ, P0, R11, R14, RZ ;  /* 0x0000000e0bff7210 */ /* 0x000fe20007f1e0ff */
[----:B------:R-:W-:-:S04]  /*0bf0*/  IMAD.MOV.U32 R16, RZ, RZ, R15 ;  /* 0x000000ffff107224 */ /* 0x000fc800078e000f */
[----:B------:R-:W-:-:S08]  /*0c00*/  IMAD.WIDE.U32.X R10, R19, R23, R16, P0 ;  /* 0x00000017130a7225 */ /* 0x000fd000000e0410 */
.L_x_10:
[----:B------:R-:W0:Y:S01]  /*0c10*/  LDC.64 R26, c[0x0][0x640] ;  /* 0x00019000ff1a7b82 */ /* 0x000e220000000a00 */
[--C-:B------:R-:W-:Y:S01]  /*0c20*/  SHF.R.U64 R28, R10, R18, R11.reuse ;  /* 0x000000120a1c7219 */ /* 0x100fe2000000120b */
[----:B------:R-:W-:Y:S01]  /*0c30*/  IMAD R29, R13, R20, R8 ;  /* 0x000000140d1d7224 */ /* 0x000fe200078e0208 */
[----:B------:R-:W-:Y:S01]  /*0c40*/  SHF.R.U32.HI R7, RZ, R18, R11 ;  /* 0x00000012ff077219 */ /* 0x000fe2000001160b */
[----:B------:R-:W-:Y:S01]  /*0c50*/  IMAD.MOV.U32 R23, RZ, RZ, 0x1 ;  /* 0x00000001ff177424 */ /* 0x000fe200078e00ff */
[----:B------:R-:W-:-:S03]  /*0c60*/  IADD3 R9, P0, RZ, -R28, RZ ;  /* 0x8000001cff097210 */ /* 0x000fc60007f1e0ff */
[----:B------:R-:W1:Y:S02]  /*0c70*/  LDC R16, c[0x0][0x618] ;  /* 0x00018600ff107b82 */ /* 0x000e640000000800 */
[----:B------:R-:W-:Y:S02]  /*0c80*/  IMAD.X R7, RZ, RZ, ~R7, P0 ;  /* 0x000000ffff077224 */ /* 0x000fe400000e0e07 */
[----:B------:R-:W-:-:S04]  /*0c90*/  IMAD.WIDE.U32 R10, R9, R24, R2 ;  /* 0x00000018090a7225 */ /* 0x000fc800078e0002 */
[----:B------:R-:W2:Y:S01]  /*0ca0*/  LDC R15, c[0x0][0x608] ;  /* 0x00018200ff0f7b82 */ /* 0x000ea20000000800 */
[----:B------:R-:W-:-:S04]  /*0cb0*/  IMAD R14, R7, R24, RZ ;  /* 0x00000018070e7224 */ /* 0x000fc800078e02ff */
[----:B------:R-:W-:-:S03]  /*0cc0*/  IMAD R7, R9, R25, R14 ;  /* 0x0000001909077224 */ /* 0x000fc600078e020e */
[----:B------:R-:W3:Y:S01]  /*0cd0*/  LDC R22, c[0x0][0x658] ;  /* 0x00019600ff167b82 */ /* 0x000ee20000000800 */
[----:B------:R-:W-:Y:S01]  /*0ce0*/  IMAD.IADD R7, R11, 0x1, R7 ;  /* 0x000000010b077824 */ /* 0x000fe200078e0207 */
[----:B0-----:R-:W-:-:S04]  /*0cf0*/  ISETP.NE.U32.AND P0, PT, R26, RZ, PT ;  /* 0x000000ff1a00720c */ /* 0x001fc80003f05070 */
[----:B------:R-:W-:Y:S02]  /*0d00*/  ISETP.NE.AND.EX P0, PT, R27, RZ, PT, P0 ;  /* 0x000000ff1b00720c */ /* 0x000fe40003f05300 */
[----:B------:R-:W0:Y:S01]  /*0d10*/  LDC R18, c[0x0][0x600] ;  /* 0x00018000ff127b82 */ /* 0x000e220000000800 */
[-CC-:B-1----:R-:W-:Y:S02]  /*0d20*/  SHF.R.U64 R19, R10, R16.reuse, R7.reuse ;  /* 0x000000100a137219 */ /* 0x182fe40000001207 */
[----:B------:R-:W-:Y:S01]  /*0d30*/  SHF.R.U32.HI R10, RZ, R16, R7 ;  /* 0x00000010ff0a7219 */ /* 0x000fe20000011607 */
[----:B------:R-:W-:-:S04]  /*0d40*/  IMAD.MOV.U32 R7, RZ, RZ, -0x1 ;  /* 0xffffffffff077424 */ /* 0x000fc800078e00ff */
[----:B------:R-:W1:Y:S01]  /*0d50*/  LDC R21, c[0x0][0x648] ;  /* 0x00019200ff157b82 */ /* 0x000e620000000800 */
[-CC-:B--2---:R-:W-:Y:S02]  /*0d60*/  SHF.R.U64 R16, R19, R15.reuse, R10.reuse ;  /* 0x0000000f13107219 */ /* 0x184fe4000000120a */
[----:B------:R-:W-:-:S05]  /*0d70*/  SHF.R.U32.HI R9, RZ, R15, R10 ;  /* 0x0000000fff097219 */ /* 0x000fca000001160a */
[----:B------:R-:W2:Y:S01]  /*0d80*/  LDC R24, c[0x0][0x638] ;  /* 0x00018e00ff187b82 */ /* 0x000ea20000000800 */
[-CC-:B---3--:R-:W-:Y:S02]  /*0d90*/  SHF.R.U64 R20, R16, R22.reuse, R9.reuse ;  /* 0x0000001610147219 */ /* 0x188fe40000001209 */
[-C--:B------:R-:W-:Y:S02]  /*0da0*/  SHF.L.U32 R7, R7, R22.reuse, RZ ;  /* 0x0000001607077219 */ /* 0x080fe400000006ff */
[----:B------:R-:W-:Y:S01]  /*0db0*/  SHF.R.U32.HI R9, RZ, R22, R9 ;  /* 0x00000016ff097219 */ /* 0x000fe20000011609 */
[----:B------:R-:W-:Y:S01]  /*0dc0*/  IMAD.MOV.U32 R8, RZ, RZ, R20 ;  /* 0x000000ffff087224 */ /* 0x000fe200078e0014 */
[----:B------:R-:W-:Y:S01]  /*0dd0*/  LOP3.LUT R13, RZ, R7, RZ, 0x33, !PT ;  /* 0x00000007ff0d7212 */ /* 0x000fe200078e33ff */
[----:B------:R-:W3:Y:S01]  /*0de0*/  LDC R25, c[0x0][0x610] ;  /* 0x00018400ff197b82 */ /* 0x000ee20000000800 */
[----:B------:R-:W-:Y:S05]  /*0df0*/  @!P0 BRA `(.L_x_11) ;  /* 0x0000000000288947 */ /* 0x000fea0003800000 */
[----:B------:R-:W4:Y:S02]  /*0e00*/  LDC R7, c[0x0][0x64c] ;  /* 0x00019300ff077b82 */ /* 0x000f240000000800 */
[----:B----4-:R-:W-:-:S05]  /*0e10*/  IADD3 R7, P0, R20, R7, RZ ;  /* 0x0000000714077210 */ /* 0x010fca0007f1e0ff */
        /* <DEDUP_REMOVED lines=8> */
.L_x_11:
[----:B-1----:R-:W-:Y:S01]  /*0ea0*/  SHF.R.U64 R9, R8, R21, R9 ;  /* 0x0000001508097219 */ /* 0x002fe20000001209 */
[----:B0-----:R-:W-:Y:S01]  /*0eb0*/  VIADD R10, R18, 0xffffffff ;  /* 0xffffffff120a7836 */ /* 0x001fe20000000000 */
[----:B------:R-:W-:Y:S01]  /*0ec0*/  SHF.L.U32 R7, R23, R22, RZ ;  /* 0x0000001617077219 */ /* 0x000fe200000006ff */
[----:B------:R-:W-:Y:S01]  /*0ed0*/  IMAD.MOV.U32 R14, RZ, RZ, 0x1 ;  /* 0x00000001ff0e7424 */ /* 0x000fe200078e00ff */
[----:B------:R-:W-:Y:S01]  /*0ee0*/  LOP3.LUT R8, R16, R13, RZ, 0xc0, !PT ;  /* 0x0000000d10087212 */ /* 0x000fe200078ec0ff */
[----:B------:R-:W-:Y:S01]  /*0ef0*/  IMAD.MOV R11, RZ, RZ, -R9 ;  /* 0x000000ffff0b7224 */ /* 0x000fe200078e0a09 */
[----:B------:R-:W-:Y:S02]  /*0f00*/  SEL R12, R12, R29, !P3 ;  /* 0x0000001d0c0c7207 */ /* 0x000fe40005800000 */
[----:B------:R-:W-:Y:S01]  /*0f10*/  LOP3.LUT R10, R19, R10, RZ, 0xc0, !PT ;  /* 0x0000000a130a7212 */ /* 0x000fe200078ec0ff */
[----:B------:R-:W-:Y:S02]  /*0f20*/  IMAD R9, R7, R9, R8 ;  /* 0x0000000907097224 */ /* 0x000fe400078e0208 */
[----:B--2---:R-:W-:-:S02]  /*0f30*/  IMAD R7, R11, R24, R20 ;  /* 0x000000180b077224 */ /* 0x004fc400078e0214 */
[----:B---3--:R-:W-:Y:S02]  /*0f40*/  IMAD R12, R9, R25, R12 ;  /* 0x00000019090c7224 */ /* 0x008fe400078e020c */
[----:B------:R-:W-:-:S05]  /*0f50*/  IMAD R7, R7, R18, R10 ;  /* 0x0000001207077224 */ /* 0x000fca00078e020a */
[----:B------:R-:W-:Y:S02]  /*0f60*/  SEL R11, R7, R12, !P3 ;  /* 0x0000000c070b7207 */ /* 0x000fe40005800000 */
[----:B------:R-:W-:Y:S01]  /*0f70*/  SEL R10, R12, R7, !P3 ;  /* 0x000000070c0a7207 */ /* 0x000fe20005800000 */
[----:B------:R-:W-:-:S07]  /*0f80*/  IMAD.MOV.U32 R7, RZ, RZ, R28 ;  /* 0x000000ffff077224 */ /* 0x000fce00078e001c */
.L_x_9:
[----:B------:R-:W-:-:S08]  /*0f90*/  NOP ;  /* 0x0000000000007918 */ /* 0x000fd00000000000 */
[----:B------:R-:W0:Y:S02]  /*0fa0*/  USETMAXREG.TRY_ALLOC.CTAPOOL UP0, 0xe8 ;  /* 0x000000e8000079c8 */ /* 0x000e240008000600 */
[----:B0-----:R-:W-:-:S13]  /*0fb0*/  PLOP3.LUT P0, PT, PT, PT, UP0, 0x80, 0x0 ;  /* 0x000000000000781c */ /* 0x001fda0003f0f008 */
[----:B------:R-:W-:Y:S05]  /*0fc0*/  @!P0 BRA `(.L_x_9) ;  /* 0xfffffffc00f08947 */ /* 0x000fea000383ffff */
[----:B------:R-:W-:Y:S01]  /*0fd0*/  ULDC.64 UR4, c[0x0][0x598] ;  /* 0x0001660000047ab9 */ /* 0x000fe20000000a00 */
[----:B------:R-:W-:Y:S01]  /*0fe0*/  ULDC.64 UR16, c[0x0][0x208] ;  /* 0x0000820000107ab9 */ /* 0x000fe20000000a00 */
[----:B------:R-:W-:-:S04]  /*0ff0*/  ISETP.NE.U32.AND P0, PT, RZ, UR4, PT ;  /* 0x00000004ff007c0c */ /* 0x000fc8000bf05070 */
[----:B------:R-:W-:-:S13]  /*1000*/  ISETP.NE.AND.EX P0, PT, RZ, UR5, PT, P0 ;  /* 0x00000005ff007c0c */ /* 0x000fda000bf05300 */
[----:B------:R-:W-:Y:S05]  /*1010*/  @!P0 BRA `(.L_x_12) ;  /* 0x00000000001c8947 */ /* 0x000fea0003800000 */
[----:B------:R-:W0:Y:S02]  /*1020*/  LDC.64 R8, c[0x0][0x598] ;  /* 0x00016600ff087b82 */ /* 0x000e240000000a00 */
[----:B0-----:R-:W2:Y:S02]  /*1030*/  LDG.E.64 R8, desc[UR16][R8.64] ;  /* 0x0000001008087981 */ /* 0x001ea4000c1e1b00 */
[----:B--2---:R-:W-:-:S04]  /*1040*/  ISETP.NE.U32.AND P0, PT, R8, RZ, PT ;  /* 0x000000ff0800720c */ /* 0x004fc80003f05070 */
[----:B------:R-:W-:-:S13]  /*1050*/  ISETP.NE.AND.EX P0, PT, R9, RZ, PT, P0 ;  /* 0x000000ff0900720c */ /* 0x000fda0003f05300 */
[----:B------:R-:W-:Y:S05]  /*1060*/  @!P0 BRA `(.L_x_12) ;  /* 0x0000000000088947 */ /* 0x000fea0003800000 */
[----:B------:R0:W5:Y:S01]  /*1070*/  LD.E R8, desc[UR16][R8.64] ;  /* 0x0000001008087980 */ /* 0x000162000c101900 */
[----:B------:R-:W-:Y:S05]  /*1080*/  BRA `(.L_x_13) ;  /* 0x0000000000207947 */ /* 0x000fea0003800000 */
.L_x_12:
[----:B------:R-:W-:Y:S02]  /*1090*/  ULDC.64 UR4, c[0x0][0x588] ;  /* 0x0001620000047ab9 */ /* 0x000fe40000000a00 */
[----:B------:R-:W-:-:S04]  /*10a0*/  ISETP.NE.U32.AND P0, PT, RZ, UR4, PT ;  /* 0x00000004ff007c0c */ /* 0x000fc8000bf05070 */
[----:B------:R-:W-:-:S13]  /*10b0*/  ISETP.NE.AND.EX P0, PT, RZ, UR5, PT, P0 ;  /* 0x00000005ff007c0c */ /* 0x000fda000bf05300 */
[----:B------:R-:W-:Y:S05]  /*10c0*/  @!P0 BRA `(.L_x_14) ;  /* 0x00000000000c8947 */ /* 0x000fea0003800000 */
[----:B------:R-:W0:Y:S02]  /*10d0*/  LDC.64 R8, c[0x0][0x588] ;  /* 0x00016200ff087b82 */ /* 0x000e240000000a00 */
[----:B0-----:R1:W5:Y:S01]  /*10e0*/  LDG.E R8, desc[UR16][R8.64] ;  /* 0x0000001008087981 */ /* 0x001362000c1e1900 */
[----:B------:R-:W-:Y:S05]  /*10f0*/  BRA `(.L_x_13) ;  /* 0x0000000000047947 */ /* 0x000fea0003800000 */
.L_x_14:
[----:B------:R-:W2:Y:S02]  /*1100*/  LDC R8, c[0x0][0x580] ;  /* 0x00016000ff087b82 */ /* 0x000ea40000000800 */
.L_x_13:
[----:B------:R-:W-:Y:S02]  /*1110*/  ULDC.64 UR4, c[0x0][0x5a0] ;  /* 0x0001680000047ab9 */ /* 0x000fe40000000a00 */
[----:B------:R-:W-:-:S04]  /*1120*/  ISETP.NE.U32.AND P0, PT, RZ, UR4, PT ;  /* 0x00000004ff007c0c */ /* 0x000fc8000bf05070 */
[----:B------:R-:W-:-:S13]  /*1130*/  ISETP.NE.AND.EX P0, PT, RZ, UR5, PT, P0 ;  /* 0x00000005ff007c0c */ /* 0x000fda000bf05300 */
[----:B------:R-:W-:Y:S05]  /*1140*/  @!P0 BRA `(.L_x_15) ;  /* 0x00000000001c8947 */ /* 0x000fea0003800000 */
[----:B------:R-:W3:Y:S02]  /*1150*/  LDC.64 R12, c[0x0][0x5a0] ;  /* 0x00016800ff0c7b82 */ /* 0x000ee40000000a00 */
[----:B---3--:R-:W3:Y:S02]  /*1160*/  LDG.E.64 R12, desc[UR16][R12.64] ;  /* 0x000000100c0c7981 */ /* 0x008ee4000c1e1b00 */
[----:B---3--:R-:W-:-:S04]  /*1170*/  ISETP.NE.U32.AND P0, PT, R12, RZ, PT ;  /* 0x000000ff0c00720c */ /* 0x008fc80003f05070 */
[----:B------:R-:W-:-:S13]  /*1180*/  ISETP.NE.AND.EX P0, PT, R13, RZ, PT, P0 ;  /* 0x000000ff0d00720c */ /* 0x000fda0003f05300 */
[----:B------:R-:W-:Y:S05]  /*1190*/  @!P0 BRA `(.L_x_15) ;  /* 0x0000000000088947 */ /* 0x000fea0003800000 */
[----:B01----:R0:W5:Y:S01]  /*11a0*/  LD.E R9, desc[UR16][R12.64] ;  /* 0x000000100c097980 */ /* 0x003162000c101900 */
[----:B------:R-:W-:Y:S05]  /*11b0*/  BRA `(.L_x_16) ;  /* 0x0000000000207947 */ /* 0x000fea0003800000 */
.L_x_15:
[----:B------:R-:W-:Y:S02]  /*11c0*/  ULDC.64 UR4, c[0x0][0x590] ;  /* 0x0001640000047ab9 */ /* 0x000fe40000000a00 */
[----:B------:R-:W-:-:S04]  /*11d0*/  ISETP.NE.U32.AND P0, PT, RZ, UR4, PT ;  /* 0x00000004ff007c0c */ /* 0x000fc8000bf05070 */
[----:B------:R-:W-:-:S13]  /*11e0*/  ISETP.NE.AND.EX P0, PT, RZ, UR5, PT, P0 ;  /* 0x00000005ff007c0c */ /* 0x000fda000bf05300 */
[----:B------:R-:W-:Y:S05]  /*11f0*/  @!P0 BRA `(.L_x_17) ;  /* 0x00000000000c8947 */ /* 0x000fea0003800000 */
[----:B------:R-:W0:Y:S02]  /*1200*/  LDC.64 R12, c[0x0][0x590] ;  /* 0x00016400ff0c7b82 */ /* 0x000e240000000a00 */
[----:B01----:R1:W5:Y:S01]  /*1210*/  LDG.E R9, desc[UR16][R12.64] ;  /* 0x000000100c097981 */ /* 0x003362000c1e1900 */
[----:B------:R-:W-:Y:S05]  /*1220*/  BRA `(.L_x_16) ;  /* 0x0000000000047947 */ /* 0x000fea0003800000 */
.L_x_17:
[----:B01----:R-:W3:Y:S02]  /*1230*/  LDC R9, c[0x0][0x584] ;  /* 0x00016100ff097b82 */ /* 0x003ee40000000800 */
.L_x_16:
[----:B------:R-:W-:-:S13]  /*1240*/  LOP3.LUT P0, RZ, R14, 0xff, RZ, 0xc0, !PT ;  /* 0x000000ff0eff7812 */ /* 0x000fda000780c0ff */
[----:B------:R-:W-:Y:S05]  /*1250*/  @!P0 EXIT ;  /* 0x000000000000894d */ /* 0x000fea0003800000 */
[----:B------:R-:W-:Y:S01]  /*1260*/  ULDC UR4, c[0x0][0x28c] ;  /* 0x0000a30000047ab9 */ /* 0x000fe20000000800 */
[----:B------:R-:W-:Y:S01]  /*1270*/  LOP3.LUT R144, R4, 0x1, RZ, 0xfc, !PT ;  /* 0x0000000104907812 */ /* 0x000fe200078efcff */
[----:B------:R-:W-:-:S04]  /*1280*/  UIADD3 UR4, UR4, 0x3f, URZ ;  /* 0x0000003f04047890 */ /* 0x000fc8000fffe03f */
[----:B------:R-:W-:-:S04]  /*1290*/  USHF.R.S32.HI UR5, URZ, 0x1f, UR4 ;  /* 0x0000001f3f057899 */ /* 0x000fc80008011404 */
[----:B------:R-:W-:-:S03]  /*12a0*/  ULEA.HI UR5, UR5, UR4, URZ, 0x6 ;  /* 0x0000000405057291 */ /* 0x000fc6000f8f303f */
[----:B------:R-:W-:Y:S01]  /*12b0*/  UMOV UR4, URZ ;  /* 0x0000003f00047c82 */ /* 0x000fe20008000000 */
[----:B------:R-:W-:-:S03]  /*12c0*/  USHF.R.S32.HI UR9, URZ, 0x6, UR5 ;  /* 0x000000063f097899 */ /* 0x000fc60008011405 */
[----:B------:R-:W-:-:S09]  /*12d0*/  UMOV UR5, URZ ;  /* 0x0000003f00057c82 */ /* 0x000fd20008000000 */
.L_x_172:
[----:B01----:R-:W-:Y:S01]  /*12e0*/  LOP3.LUT R12, R0, 0x80, RZ, 0xc0, !PT ;  /* 0x00000080000c7812 */ /* 0x003fe200078ec0ff */
[----:B------:R-:W0:Y:S01]  /*12f0*/  S2UR UR13, SR_CgaCtaId ;  /* 0x00000000000d79c3 */ /* 0x000e220000008800 */
[----:B------:R-:W-:Y:S01]  /*1300*/  UMOV UR12, 0x400 ;  /* 0x00000400000c7882 */ /* 0x000fe20000000000 */
[----:B------:R-:W-:Y:S01]  /*1310*/  UMOV UR6, URZ ;  /* 0x0000003f00067c82 */ /* 0x000fe20008000000 */
[----:B------:R-:W-:Y:S01]  /*1320*/  SHF.R.U32.HI R12, RZ, 0x7, R12 ;  /* 0x00000007ff0c7819 */ /* 0x000fe2000001160c */
[----:B------:R-:W-:Y:S01]  /*1330*/  UMOV UR7, URZ ;  /* 0x0000003f00077c82 */ /* 0x000fe20008000000 */
[----:B------:R-:W-:Y:S01]  /*1340*/  UMOV UR18, UR5 ;  /* 0x0000000500127c82 */ /* 0x000fe20008000000 */
[----:B------:R-:W-:Y:S02]  /*1350*/  CS2R R20, SRZ ;  /* 0x0000000000147805 */ /* 0x000fe4000001ff00 */
[----:B------:R-:W-:Y:S01]  /*1360*/  CS2R R18, SRZ ;  /* 0x0000000000127805 */ /* 0x000fe2000001ff00 */
[----:B------:R-:W1:Y:S01]  /*1370*/  LDC R13, c[0x0][0x28c] ;  /* 0x0000a300ff0d7b82 */ /* 0x000e620000000800 */
[----:B----4-:R-:W4:Y:S01]  /*1380*/  SHFL.IDX PT, R12, R12, RZ, 0x1f ;  /* 0x00001fff0c0c7589 */ /* 0x010f2200000e0000 */
[----:B------:R-:W-:-:S02]  /*1390*/  CS2R R22, SRZ ;  /* 0x0000000000167805 */ /* 0x000fc4000001ff00 */
[----:B------:R-:W-:Y:S02]  /*13a0*/  CS2R R88, SRZ ;  /* 0x0000000000587805 */ /* 0x000fe4000001ff00 */
[----:B------:R-:W-:Y:S02]  /*13b0*/  CS2R R90, SRZ ;  /* 0x00000000005a7805 */ /* 0x000fe4000001ff00 */
[----:B------:R-:W-:Y:S02]  /*13c0*/  CS2R R92, SRZ ;  /* 0x00000000005c7805 */ /* 0x000fe4000001ff00 */
[----:B------:R-:W-:Y:S02]  /*13d0*/  CS2R R94, SRZ ;  /* 0x00000000005e7805 */ /* 0x000fe4000001ff00 */
[----:B------:R-:W-:Y:S02]  /*13e0*/  CS2R R98, SRZ ;  /* 0x0000000000627805 */ /* 0x000fe4000001ff00 */
        /* <DEDUP_REMOVED lines=16> */
[----:B-1----:R-:W-:Y:S02]  /*14f0*/  ISETP.GE.AND P0, PT, R13, 0x1, PT ;  /* 0x000000010d00780c */ /* 0x002fe40003f06270 */
[----:B------:R-:W-:Y:S02]  /*1500*/  CS2R R130, SRZ ;  /* 0x0000000000827805 */ /* 0x000fe4000001ff00 */
[----:B----4-:R-:W-:-:S02]  /*1510*/  R2UR UR8, R12 ;  /* 0x000000000c0872ca */ /* 0x010fc400000e0000 */
[----:B------:R-:W-:Y:S02]  /*1520*/  CS2R R132, SRZ ;  /* 0x0000000000847805 */ /* 0x000fe4000001ff00 */
[----:B------:R-:W-:Y:S02]  /*1530*/  CS2R R134, SRZ ;  /* 0x0000000000867805 */ /* 0x000fe4000001ff00 */
[----:B------:R-:W-:Y:S02]  /*1540*/  CS2R R136, SRZ ;  /* 0x0000000000887805 */ /* 0x000fe4000001ff00 */
[----:B------:R-:W-:Y:S02]  /*1550*/  CS2R R138, SRZ ;  /* 0x00000000008a7805 */ /* 0x000fe4000001ff00 */
[----:B------:R-:W-:Y:S02]  /*1560*/  CS2R R140, SRZ ;  /* 0x00000000008c7805 */ /* 0x000fe4000001ff00 */
[----:B------:R-:W-:Y:S01]  /*1570*/  CS2R R142, SRZ ;  /* 0x00000000008e7805 */ /* 0x000fe2000001ff00 */
[----:B------:R-:W-:Y:S01]  /*1580*/  IMAD.MOV.U32 R145, RZ, RZ, RZ ;  /* 0x000000ffff917224 */ /* 0x000fe200078e00ff */
[----:B------:R-:W-:Y:S01]  /*1590*/  CS2R R56, SRZ ;  /* 0x0000000000387805 */ /* 0x000fe2000001ff00 */
[----:B------:R-:W-:Y:S01]  /*15a0*/  IMAD.MOV.U32 R147, RZ, RZ, RZ ;  /* 0x000000ffff937224 */ /* 0x000fe200078e00ff */
[----:B------:R-:W-:Y:S01]  /*15b0*/  CS2R R58, SRZ ;  /* 0x00000000003a7805 */ /* 0x000fe2000001ff00 */
[----:B------:R-:W-:Y:S01]  /*15c0*/  IMAD.U32 R16, RZ, RZ, UR4 ;  /* 0x00000004ff107e24 */ /* 0x000fe2000f8e00ff */
[----:B------:R-:W-:Y:S01]  /*15d0*/  CS2R R60, SRZ ;  /* 0x00000000003c7805 */ /* 0x000fe2000001ff00 */
[----:B------:R-:W-:Y:S01]  /*15e0*/  ULEA.HI UR10, UR8, UR8, URZ, 0x1 ;  /* 0x00000008080a7291 */ /* 0x000fe2000f8f083f */
[----:B------:R-:W-:-:S02]  /*15f0*/  CS2R R62, SRZ ;  /* 0x00000000003e7805 */ /* 0x000fc4000001ff00 */
[----:B------:R-:W-:Y:S02]  /*1600*/  CS2R R64, SRZ ;  /* 0x0000000000407805 */ /* 0x000fe4000001ff00 */
[----:B------:R-:W-:Y:S01]  /*1610*/  CS2R R66, SRZ ;  /* 0x0000000000427805 */ /* 0x000fe2000001ff00 */
[----:B------:R-:W-:Y:S01]  /*1620*/  ULOP3.LUT UR11, UR10, 0xffffe, URZ, 0xc0, !UPT ;  /* 0x000ffffe0a0b7892 */ /* 0x000fe2000f8ec03f */
[----:B------:R-:W-:Y:S01]  /*1630*/  CS2R R68, SRZ ;  /* 0x0000000000447805 */ /* 0x000fe2000001ff00 */
[----:B0-----:R-:W-:Y:S01]  /*1640*/  ULEA UR10, UR13, UR12, 0x18 ;  /* 0x0000000c0d0a7291 */ /* 0x001fe2000f8ec03f */
[----:B------:R-:W-:Y:S01]  /*1650*/  CS2R R70, SRZ ;  /* 0x0000000000467805 */ /* 0x000fe2000001ff00 */
[----:B------:R-:W-:Y:S01]  /*1660*/  UIADD3 UR11, UR8, -UR11, URZ ;  /* 0x8000000b080b7290 */ /* 0x000fe2000fffe03f */
[----:B------:R-:W-:Y:S02]  /*1670*/  CS2R R72, SRZ ;  /* 0x0000000000487805 */ /* 0x000fe4000001ff00 */
[----:B------:R-:W-:Y:S01]  /*1680*/  CS2R R74, SRZ ;  /* 0x00000000004a7805 */ /* 0x000fe2000001ff00 */
[----:B------:R-:W-:Y:S01]  /*1690*/  UMOV UR8, URZ ;  /* 0x0000003f00087c82 */ /* 0x000fe20008000000 */
[----:B------:R-:W-:Y:S01]  /*16a0*/  ULEA UR11, UR11, UR10, 0xc ;  /* 0x0000000a0b0b7291 */ /* 0x000fe2000f8e603f */
[----:B------:R-:W-:-:S02]  /*16b0*/  CS2R R76, SRZ ;  /* 0x00000000004c7805 */ /* 0x000fc4000001ff00 */
[----:B------:R-:W-:Y:S02]  /*16c0*/  CS2R R78, SRZ ;  /* 0x00000000004e7805 */ /* 0x000fe4000001ff00 */
[----:B------:R-:W-:Y:S01]  /*16d0*/  CS2R R80, SRZ ;  /* 0x0000000000507805 */ /* 0x000fe2000001ff00 */
[----:B------:R-:W-:Y:S01]  /*16e0*/  UIADD3 UR11, UR11, 0x180, URZ ;  /* 0x000001800b0b7890 */ /* 0x000fe2000fffe03f */
[----:B------:R-:W-:Y:S02]  /*16f0*/  CS2R R82, SRZ ;  /* 0x0000000000527805 */ /* 0x000fe4000001ff00 */
[----:B------:R-:W-:Y:S02]  /*1700*/  CS2R R84, SRZ ;  /* 0x0000000000547805 */ /* 0x000fe4000001ff00 */
[----:B------:R-:W-:Y:S01]  /*1710*/  CS2R R86, SRZ ;  /* 0x0000000000567805 */ /* 0x000fe2000001ff00 */
[----:B------:R-:W-:Y:S01]  /*1720*/  USHF.R.U32.HI UR11, URZ, 0x4, UR11 ;  /* 0x000000043f0b7899 */ /* 0x000fe2000801160b */
[----:B------:R-:W-:-:S02]  /*1730*/  CS2R R24, SRZ ;  /* 0x0000000000187805 */ /* 0x000fc4000001ff00 */
[----:B------:R-:W-:Y:S02]  /*1740*/  CS2R R26, SRZ ;  /* 0x00000000001a7805 */ /* 0x000fe4000001ff00 */
[----:B------:R-:W-:Y:S01]  /*1750*/  CS2R R28, SRZ ;  /* 0x00000000001c7805 */ /* 0x000fe2000001ff00 */
[----:B------:R-:W-:Y:S01]  /*1760*/  ULOP3.LUT UR11, UR11, 0x3fff, URZ, 0xc0, !UPT ;  /* 0x00003fff0b0b7892 */ /* 0x000fe2000f8ec03f */
        /* <DEDUP_REMOVED lines=12> */
[----:B------:R-:W-:Y:S01]  /*1830*/  CS2R R54, SRZ ;  /* 0x0000000000367805 */ /* 0x000fe2000001ff00 */
[----:B--23--:R-:W-:Y:S06]  /*1840*/  @!P0 BRA `(.L_x_18) ;  /* 0x0000000800588947 */ /* 0x00cfec0003800000 */
[----:B------:R-:W-:-:S13]  /*1850*/  ISETP.NE.AND P1, PT, R144, 0x3, PT ;  /* 0x000000039000780c */ /* 0x000fda0003f25270 */
[----:B------:R-:W-:Y:S05]  /*1860*/  @!P1 BRA `(.L_x_19) ;  /* 0x0000000000049947 */ /* 0x000fea0003800000 */
[----:B------:R-:W-:Y:S01]  /*1870*/  BPT.TRAP 0x1 ;  /* 0x000000040000795c */ /* 0x000fe20000300000 */
.L_x_19:
[----:B------:R-:W-:Y:S01]  /*1880*/  ULEA UR6, UR5, UR10, 0x3 ;  /* 0x0000000a05067291 */ /* 0x000fe2000f8e183f */
[----:B------:R-:W-:-:S05]  /*1890*/  IMAD.U32 R12, RZ, RZ, UR4 ;  /* 0x00000004ff0c7e24 */ /* 0x000fca000f8e00ff */
[----:B------:R-:W-:-:S04]  /*18a0*/  SHF.L.U32 R12, R12, 0x1f, RZ ;  /* 0x0000001f0c0c7819 */ /* 0x000fc800000006ff */
[----:B------:R0:W1:Y:S01]  /*18b0*/  SYNCS.PHASECHK.TRANS64.TRYWAIT P0, [UR6], R12 ;  /* 0x0000000cff0075a7 */ /* 0x0000620008000146 */
[----:B------:R-:W-:Y:S05]  /*18c0*/  @!P1 BRA `(.L_x_20) ;  /* 0x0000000000049947 */ /* 0x000fea0003800000 */
[----:B------:R-:W-:Y:S01]  /*18d0*/  BPT.TRAP 0x1 ;  /* 0x000000040000795c */ /* 0x000fe20000300000 */
.L_x_20:
[----:B-1----:R-:W-:Y:S05]  /*18e0*/  @P0 BRA `(.L_x_21) ;  /* 0x0000000000080947 */ /* 0x002fea0003800000 */
[----:B------:R-:W1:Y:S02]  /*18f0*/  SYNCS.PHASECHK.TRANS64.TRYWAIT P0, [UR6], R12 ;  /* 0x0000000cff0075a7 */ /* 0x000e640008000146 */
[----:B-1----:R-:W-:Y:S05]  /*1900*/  @!P0 BRA `(.L_x_22) ;  /* 0x0000008000a08947 */ /* 0x002fea0003800000 */
.L_x_21:
[----:B------:R-:W-:Y:S01]  /*1910*/  UIADD3 UR6, UR10, 0x2c180, URZ ;  /* 0x0002c1800a067890 */ /* 0x000fe2000fffe03f */
[----:B------:R-:W-:Y:S01]  /*1920*/  WARPGROUP.ARRIVE ;  /* 0x00000000000079c5 */ /* 0x000fe20000000000 */
[----:B------:R-:W-:Y:S01]  /*1930*/  ULOP3.LUT UR8, UR11, 0x10000, URZ, 0xfc, !UPT ;  /* 0x000100000b087892 */ /* 0x000fe2000f8efc3f */
[----:B------:R-:W-:Y:S01]  /*1940*/  CS2R R20, SRZ ;  /* 0x0000000000147805 */ /* 0x000fe2000001ff00 */
[----:B------:R-:W-:Y:S01]  /*1950*/  USHF.R.U32.HI UR6, URZ, 0x4, UR6 ;  /* 0x000000043f067899 */ /* 0x000fe20008011606 */
[----:B------:R-:W-:Y:S01]  /*1960*/  CS2R R18, SRZ ;  /* 0x0000000000127805 */ /* 0x000fe2000001ff00 */
[----:B------:R-:W-:Y:S01]  /*1970*/  ULEA UR8, UR5, UR8, 0xa ;  /* 0x0000000805087291 */ /* 0x000fe2000f8e503f */
[----:B------:R-:W-:Y:S01]  /*1980*/  CS2R R22, SRZ ;  /* 0x0000000000167805 */ /* 0x000fe2000001ff00 */
[----:B------:R-:W-:Y:S01]  /*1990*/  ULOP3.LUT UR6, UR6, 0x3fff, URZ, 0xc0, !UPT ;  /* 0x00003fff06067892 */ /* 0x000fe2000f8ec03f */
[----:B------:R-:W-:Y:S01]  /*19a0*/  CS2R R88, SRZ ;  /* 0x0000000000587805 */ /* 0x000fe2000001ff00 */
[----:B------:R-:W-:Y:S01]  /*19b0*/  UMOV UR13, 0x80000020 ;  /* 0x80000020000d7882 */ /* 0x000fe20000000000 */
[----:B------:R-:W-:Y:S01]  /*19c0*/  UMOV UR15, 0x80000020 ;  /* 0x80000020000f7882 */ /* 0x000fe20000000000 */
[----:B------:R-:W-:Y:S01]  /*19d0*/  ULOP3.LUT UR6, UR6, 0x10000, URZ, 0xfc, !UPT ;  /* 0x0001000006067892 */ /* 0x000fe2000f8efc3f */
[----:B------:R-:W-:Y:S01]  /*19e0*/  CS2R R90, SRZ ;  /* 0x00000000005a7805 */ /* 0x000fe2000001ff00 */
[----:B------:R-:W-:Y:S01]  /*19f0*/  UMOV UR12, UR8 ;  /* 0x00000008000c7c82 */ /* 0x000fe20008000000 */
[----:B------:R-:W-:Y:S01]  /*1a00*/  CS2R R92, SRZ ;  /* 0x00000000005c7805 */ /* 0x000fe2000001ff00 */
[----:B------:R-:W-:Y:S01]  /*1a10*/  ULEA UR7, UR5, UR6, 0x8 ;  /* 0x0000000605077291 */ /* 0x000fe2000f8e403f */
[----:B------:R-:W-:Y:S01]  /*1a20*/  CS2R R94, SRZ ;  /* 0x00000000005e7805 */ /* 0x000fe2000001ff00 */
[----:B------:R-:W-:Y:S01]  /*1a30*/  UIADD3 UR6, UR8, 0x200, URZ ;  /* 0x0000020008067890 */ /* 0x000fe2000fffe03f */
[----:B------:R-:W-:-:S02]  /*1a40*/  CS2R R98, SRZ ;  /* 0x0000000000627805 */ /* 0x000fc4000001ff00 */
[----:B------:R-:W-:Y:S02]  /*1a50*/  CS2R R96, SRZ ;  /* 0x0000000000607805 */ /* 0x000fe4000001ff00 */
[----:B------:R-:W-:Y:S02]  /*1a60*/  CS2R R100, SRZ ;  /* 0x0000000000647805 */ /* 0x000fe4000001ff00 */
[----:B------:R-:W-:Y:S01]  /*1a70*/  CS2R R102, SRZ ;  /* 0x0000000000667805 */ /* 0x000fe2000001ff00 */
[----:B------:R-:W-:Y:S01]  /*1a80*/  UMOV UR14, UR7 ;  /* 0x00000007000e7c82 */ /* 0x000fe20008000000 */
[----:B------:R-:W-:Y:S01]  /*1a90*/  CS2R R104, SRZ ;  /* 0x0000000000687805 */ /* 0x000fe2000001ff00 */
[----:B------:R-:W-:Y:S01]  /*1aa0*/  QGMMA.64x64x32.F32.E4M3.E4M3 R56, gdesc[UR12], RZ, !UPT ;  /* 0x00e000000c3879f3 */ /* 0x000fe2000c7008ff */
[----:B------:R-:W-:Y:S01]  /*1ab0*/  UMOV UR12, UR6 ;  /* 0x00000006000c7c82 */ /* 0x000fe20008000000 */
[----:B------:R-:W-:Y:S01]  /*1ac0*/  UMOV UR13, 0x80000020 ;  /* 0x80000020000d7882 */ /* 0x000fe20000000000 */
[----:B------:R-:W-:Y:S01]  /*1ad0*/  UMOV UR6, 0x2 ;  /* 0x0000000200067882 */ /* 0x000fe20000000000 */
[----:B------:R-:W-:Y:S01]  /*1ae0*/  QGMMA.64x64x32.F32.E4M3.E4M3 R24, gdesc[UR12], RZ, !UPT ;  /* 0x00e000000c1879f3 */ /* 0x000fe2000c7008ff */
[----:B------:R-:W-:Y:S01]  /*1af0*/  UIADD3 UR14, UR7, 0x2, URZ ;  /* 0x00000002070e7890 */ /* 0x000fe2000fffe03f */
[----:B------:R-:W-:Y:S01]  /*1b00*/  CS2R R106, SRZ ;  /* 0x00000000006a7805 */ /* 0x000fe2000001ff00 */
[----:B------:R-:W-:Y:S01]  /*1b10*/  UIADD3 UR12, UR8, 0x2, URZ ;  /* 0x00000002080c7890 */ /* 0x000fe2000fffe03f */
[----:B------:R-:W-:Y:S01]  /*1b20*/  CS2R R110, SRZ ;  /* 0x00000000006e7805 */ /* 0x000fe2000001ff00 */
[----:B------:R-:W-:Y:S01]  /*1b30*/  ULDC UR7, c[0x0][0x50c] ;  /* 0x0001430000077ab9 */ /* 0x000fe20000000800 */
[----:B------:R-:W-:Y:S01]  /*1b40*/  UIADD3 UR8, UR8, 0x202, URZ ;  /* 0x0000020208087890 */ /* 0x000fe2000fffe03f */
[----:B------:R-:W-:Y:S01]  /*1b50*/  CS2R R108, SRZ ;  /* 0x00000000006c7805 */ /* 0x000fe2000001ff00 */
[----:B------:R-:W-:Y:S01]  /*1b60*/  UISETP.NE.AND UP0, UPT, UR7, 0x2, UPT ;  /* 0x000000020700788c */ /* 0x000fe2000bf05270 */
[----:B------:R-:W-:Y:S01]  /*1b70*/  CS2R R112, SRZ ;  /* 0x0000000000707805 */ /* 0x000fe2000001ff00 */
[----:B------:R-:W-:Y:S01]  /*1b80*/  UMOV UR13, 0x80000020 ;  /* 0x80000020000d7882 */ /* 0x000fe20000000000 */
[----:B------:R-:W-:Y:S01]  /*1b90*/  UMOV UR15, 0x80000020 ;  /* 0x80000020000f7882 */ /* 0x000fe20000000000 */
[----:B------:R-:W-:Y:S01]  /*1ba0*/  USEL UR7, URZ, 0x1, UP0 ;  /* 0x000000013f077887 */ /* 0x000fe20008000000 */
[----:B------:R-:W-:-:S02]  /*1bb0*/  CS2R R114, SRZ ;  /* 0x0000000000727805 */ /* 0x000fc4000001ff00 */
[----:B------:R-:W-:Y:S02]  /*1bc0*/  CS2R R116, SRZ ;  /* 0x0000000000747805 */ /* 0x000fe4000001ff00 */
[----:B------:R-:W-:Y:S02]  /*1bd0*/  CS2R R118, SRZ ;  /* 0x0000000000767805 */ /* 0x000fe4000001ff00 */
[----:B------:R-:W-:Y:S02]  /*1be0*/  CS2R R120, SRZ ;  /* 0x0000000000787805 */ /* 0x000fe4000001ff00 */
[----:B------:R-:W-:Y:S02]  /*1bf0*/  CS2R R122, SRZ ;  /* 0x00000000007a7805 */ /* 0x000fe4000001ff00 */
[----:B------:R-:W-:Y:S02]  /*1c00*/  ISETP.NE.AND P0, PT, RZ, UR7, PT ;  /* 0x00000007ff007c0c */ /* 0x000fe4000bf05270 */
        /* <DEDUP_REMOVED lines=10> */
[----:B------:R-:W-:Y:S02]  /*1cb0*/  IMAD.MOV.U32 R145, RZ, RZ, RZ ;  /* 0x000000ffff917224 */ /* 0x000fe400078e00ff */
[----:B------:R-:W-:Y:S01]  /*1cc0*/  IMAD.MOV.U32 R147, RZ, RZ, RZ ;  /* 0x000000ffff937224 */ /* 0x000fe200078e00ff */
[----:B------:R-:W-:Y:S01]  /*1cd0*/  QGMMA.64x64x32.F32.E4M3.E4M3 R56, gdesc[UR12], R56 ;  /* 0x00e000000c3879f3 */ /* 0x000fe20008700838 */
[----:B------:R-:W-:Y:S01]  /*1ce0*/  UMOV UR12, UR8 ;  /* 0x00000008000c7c82 */ /* 0x000fe20008000000 */
[----:B------:R-:W-:-:S02]  /*1cf0*/  UMOV UR13, 0x80000020 ;  /* 0x80000020000d7882 */ /* 0x000fc40000000000 */
[----:B------:R-:W-:Y:S01]  /*1d00*/  QGMMA.64x64x32.F32.E4M3.E4M3 R24, gdesc[UR12], R24, gsb0 ;  /* 0x00e000000c1879f3 */ /* 0x000fe20008000818 */
[----:B------:R-:W-:Y:S05]  /*1d10*/  @!P0 BRA `(.L_x_23) ;  /* 0x0000000400088947 */ /* 0x000fea0003800000 */
[----:B------:R-:W-:Y:S02]  /*1d20*/  WARPGROUP.DEPBAR.LE gsb0, 0x0 ;  /* 0x00008000000079c5 */ /* 0x000fe40000010000 */
[----:B------:R-:W-:-:S01]  /*1d30*/  FADD R147, RZ, R56 ;  /* 0x00000038ff937221 */ /* 0x000fc20000000000 */
[----:B------:R-:W-:Y:S01]  /*1d40*/  FADD R142, RZ, R57 ;  /* 0x00000039ff8e7221 */ /* 0x000fe20000000000 */
        /* <DEDUP_REMOVED lines=62> */
[----:B------:R-:W-:-:S06]  /*2130*/  UMOV UR6, URZ ;  /* 0x0000003f00067c82 */ /* 0x000fcc0008000000 */
.L_x_23:
[----:B------:R-:W-:-:S04]  /*2140*/  UIADD3 UR18, UR5, 0x1, URZ ;  /* 0x0000000105127890 */ /* 0x000fc8000fffe03f */
[----:B------:R-:W-:-:S04]  /*2150*/  UISETP.NE.AND UP0, UPT, UR18, 0xb, UPT ;  /* 0x0000000b1200788c */ /* 0x000fc8000bf05270 */
[----:B------:R-:W-:Y:S02]  /*2160*/  USEL UR8, URZ, 0x1, UP0 ;  /* 0x000000013f087887 */ /* 0x000fe40008000000 */
[----:B------:R-:W-:Y:S02]  /*2170*/  USEL UR18, UR18, URZ, UP0 ;  /* 0x0000003f12127287 */ /* 0x000fe40008000000 */
[----:B------:R-:W-:-:S06]  /*2180*/  ULOP3.LUT UR8, UR4, UR8, URZ, 0x3c, !UPT ;  /* 0x0000000804087292 */ /* 0x000fcc000f8e3c3f */
[----:B------:R-:W-:Y:S01]  /*2190*/  IMAD.U32 R16, RZ, RZ, UR8 ;  /* 0x00000008ff107e24 */ /* 0x000fe2000f8e00ff */
[----:B------:R-:W-:-:S06]  /*21a0*/  UMOV UR8, 0x1 ;  /* 0x0000000100087882 */ /* 0x000fcc0000000000 */
.L_x_18:
[----:B------:R-:W-:-:S04]  /*21b0*/  UISETP.LT.AND UP0, UPT, UR9, 0x1, UPT ;  /* 0x000000010900788c */ /* 0x000fc8000bf01270 */
[----:B------:R-:W-:-:S04]  /*21c0*/  USEL UR12, UR9, 0x1, UP0 ;  /* 0x00000001090c7887 */ /* 0x000fc80008000000 */
[----:B------:R-:W-:-:S04]  /*21d0*/  UIADD3 UR12, UR9, -UR12, URZ ;  /* 0x8000000c090c7290 */ /* 0x000fc8000fffe03f */
[----:B------:R-:W-:-:S06]  /*21e0*/  UISETP.GE.AND UP0, UPT, UR12, 0x1, UPT ;  /* 0x000000010c00788c */ /* 0x000fcc000bf06270 */
[----:B------:R-:W-:-:S13]  /*21f0*/  PLOP3.LUT P0, PT, PT, PT, UP0, 0x80, 0x0 ;  /* 0x000000000000781c */ /* 0x000fda0003f0f008 */
[----:B------:R-:W-:Y:S05]  /*2200*/  @!P0 BRA `(.L_x_24) ;  /* 0x0000000800308947 */ /* 0x000fea0003800000 */
[----:B01----:R-:W-:Y:S01]  /*2210*/  IMAD.U32 R12, RZ, RZ, UR12 ;  /* 0x0000000cff0c7e24 */ /* 0x003fe2000f8e00ff */
[----:B------:R-:W-:Y:S01]  /*2220*/  ULDC UR20, c[0x0][0x50c] ;  /* 0x0001430000147ab9 */ /* 0x000fe20000000800 */
[----:B------:R-:W-:-:S07]  /*2230*/  IMAD.U32 R13, RZ, RZ, UR5 ;  /* 0x00000005ff0d7e24 */ /* 0x000fce000f8e00ff */
.L_x_32:
[----:B------:R-:W-:-:S13]  /*2240*/  ISETP.NE.AND P1, PT, R144, 0x3, PT ;  /* 0x000000039000780c */ /* 0x000fda0003f25270 */
[----:B------:R-:W-:Y:S05]  /*2250*/  @!P1 BRA `(.L_x_25) ;  /* 0x0000000000049947 */ /* 0x000fea0003800000 */
[----:B------:R-:W-:Y:S01]  /*2260*/  BPT.TRAP 0x1 ;  /* 0x000000040000795c */ /* 0x000fe20000300000 */
.L_x_25:
[----:B------:R-:W0:Y:S01]  /*2270*/  S2UR UR12, SR_CgaCtaId ;  /* 0x00000000000c79c3 */ /* 0x000e220000008800 */
[----:B------:R-:W-:Y:S01]  /*2280*/  UMOV UR10, 0x400 ;  /* 0x00000400000a7882 */ /* 0x000fe20000000000 */
[----:B------:R-:W-:Y:S01]  /*2290*/  SHF.L.U32 R14, R16, 0x1f, RZ ;  /* 0x0000001f100e7819 */ /* 0x000fe200000006ff */
[----:B0-----:R-:W-:-:S04]  /*22a0*/  ULEA UR10, UR12, UR10, 0x18 ;  /* 0x0000000a0c0a7291 */ /* 0x001fc8000f8ec03f */
[----:B------:R-:W-:-:S09]  /*22b0*/  ULEA UR12, UR18, UR10, 0x3 ;  /* 0x0000000a120c7291 */ /* 0x000fd2000f8e183f */
[----:B------:R0:W1:Y:S01]  /*22c0*/  SYNCS.PHASECHK.TRANS64.TRYWAIT P0, [UR12], R14 ;  /* 0x0000000eff0075a7 */ /* 0x000062000800014c */
[----:B------:R-:W-:Y:S05]  /*22d0*/  @!P1 BRA `(.L_x_26) ;  /* 0x0000000000049947 */ /* 0x000fea0003800000 */
[----:B------:R-:W-:Y:S01]  /*22e0*/  BPT.TRAP 0x1 ;  /* 0x000000040000795c */ /* 0x000fe20000300000 */
.L_x_26:
[----:B-1----:R-:W-:Y:S05]  /*22f0*/  @P0 BRA `(.L_x_27) ;  /* 0x0000000000080947 */ /* 0x002fea0003800000 */
[----:B------:R-:W1:Y:S02]  /*2300*/  SYNCS.PHASECHK.TRANS64.TRYWAIT P0, [UR12], R14 ;  /* 0x0000000eff0075a7 */ /* 0x000e64000800014c */
[----:B-1----:R-:W-:Y:S05]  /*2310*/  @!P0 BRA `(.L_x_28) ;  /* 0x0000007800348947 */ /* 0x002fea0003800000 */
.L_x_27:
[----:B------:R-:W-:Y:S01]  /*2320*/  UIADD3 UR12, UR10, 0x2c180, URZ ;  /* 0x0002c1800a0c7890 */ /* 0x000fe2000fffe03f */
[----:B------:R-:W-:Y:S01]  /*2330*/  WARPGROUP.ARRIVE ;  /* 0x00000000000079c5 */ /* 0x000fe20000000000 */
[----:B------:R-:W-:Y:S02]  /*2340*/  UISETP.NE.AND UP0, UPT, UR7, URZ, UPT ;  /* 0x0000003f0700728c */ /* 0x000fe4000bf05270 */
[----:B------:R-:W-:Y:S02]  /*2350*/  USHF.R.U32.HI UR12, URZ, 0x4, UR12 ;  /* 0x000000043f0c7899 */ /* 0x000fe4000801160c */
[----:B------:R-:W-:Y:S02]  /*2360*/  USEL UR8, UR8, URZ, !UP0 ;  /* 0x0000003f08087287 */ /* 0x000fe4000c000000 */
[----:B------:R-:W-:Y:S02]  /*2370*/  ULOP3.LUT UR12, UR12, 0x3fff, URZ, 0xc0, !UPT ;  /* 0x00003fff0c0c7892 */ /* 0x000fe4000f8ec03f */
[----:B------:R-:W-:-:S02]  /*2380*/  ULOP3.LUT UR7, UR11, 0x10000, URZ, 0xfc, !UPT ;  /* 0x000100000b077892 */ /* 0x000fc4000f8efc3f */
[----:B------:R-:W-:Y:S02]  /*2390*/  ULOP3.LUT UR12, UR12, 0x10000, URZ, 0xfc, !UPT ;  /* 0x000100000c0c7892 */ /* 0x000fe4000f8efc3f */
[----:B------:R-:W-:Y:S02]  /*23a0*/  UISETP.NE.U32.AND UP0, UPT, UR8, URZ, UPT ;  /* 0x0000003f0800728c */ /* 0x000fe4000bf05070 */
[----:B------:R-:W-:Y:S02]  /*23b0*/  ULEA UR8, UR18, UR7, 0xa ;  /* 0x0000000712087291 */ /* 0x000fe4000f8e503f */
[----:B------:R-:W-:Y:S02]  /*23c0*/  ULEA UR7, UR18, UR12, 0x8 ;  /* 0x0000000c12077291 */ /* 0x000fe4000f8e403f */
[----:B------:R-:W-:Y:S01]  /*23d0*/  UIADD3 UR19, UR8, 0x200, URZ ;  /* 0x0000020008137890 */ /* 0x000fe2000fffe03f */
[----:B------:R-:W-:Y:S02]  /*23e0*/  UMOV UR13, 0x80000020 ;  /* 0x80000020000d7882 */ /* 0x000fe40000000000 */
[----:B------:R-:W-:Y:S01]  /*23f0*/  UMOV UR12, UR8 ;  /* 0x00000008000c7c82 */ /* 0x000fe20008000000 */
[----:B------:R-:W-:Y:S01]  /*2400*/  UMOV UR15, 0x80000020 ;  /* 0x80000020000f7882 */ /* 0x000fe20000000000 */
[----:B------:R-:W-:Y:S01]  /*2410*/  UMOV UR14, UR7 ;  /* 0x00000007000e7c82 */ /* 0x000fe20008000000 */
[----:B------:R-:W-:Y:S01]  /*2420*/  UIADD3 UR6, UR6, 0x2, URZ ;  /* 0x0000000206067890 */ /* 0x000fe2000fffe03f */
[----:B------:R-:W-:Y:S01]  /*2430*/  QGMMA.64x64x32.F32.E4M3.E4M3 R56, gdesc[UR12], R56, UP0 ;  /* 0x00e000000c3879f3 */ /* 0x000fe2000bf00838 */
[----:B------:R-:W-:Y:S01]  /*2440*/  UMOV UR12, UR19 ;  /* 0x00000013000c7c82 */ /* 0x000fe20008000000 */
[----:B------:R-:W-:-:S02]  /*2450*/  UMOV UR13, 0x80000020 ;  /* 0x80000020000d7882 */ /* 0x000fc40000000000 */
[----:B------:R-:W-:Y:S01]  /*2460*/  QGMMA.64x64x32.F32.E4M3.E4M3 R24, gdesc[UR12], R24, UP0 ;  /* 0x00e000000c1879f3 */ /* 0x000fe2000bf00818 */
[----:B------:R-:W-:Y:S02]  /*2470*/  UIADD3 UR12, UR8, 0x2, URZ ;  /* 0x00000002080c7890 */ /* 0x000fe4000fffe03f */
[----:B------:R-:W-:Y:S02]  /*2480*/  UIADD3 UR14, UR7, 0x2, URZ ;  /* 0x00000002070e7890 */ /* 0x000fe4000fffe03f */
[----:B------:R-:W-:Y:S01]  /*2490*/  UIADD3 UR8, UR8, 0x202, URZ ;  /* 0x0000020208087890 */ /* 0x000fe2000fffe03f */
[----:B------:R-:W-:Y:S01]  /*24a0*/  UMOV UR13, 0x80000020 ;  /* 0x80000020000d7882 */ /* 0x000fe20000000000 */
[----:B------:R-:W-:Y:S01]  /*24b0*/  UMOV UR15, 0x80000020 ;  /* 0x80000020000f7882 */ /* 0x000fe20000000000 */
[----:B------:R-:W-:-:S04]  /*24c0*/  UISETP.NE.AND UP0, UPT, UR6, UR20, UPT ;  /* 0x000000140600728c */ /* 0x000fc8000bf05270 */
[----:B------:R-:W-:-:S06]  /*24d0*/  USEL UR7, URZ, 0x1, UP0 ;  /* 0x000000013f077887 */ /* 0x000fcc0008000000 */
[----:B------:R-:W-:Y:S01]  /*24e0*/  ISETP.NE.AND P0, PT, RZ, UR7, PT ;  /* 0x00000007ff007c0c */ /* 0x000fe2000bf05270 */
[----:B------:R-:W-:Y:S01]  /*24f0*/  QGMMA.64x64x32.F32.E4M3.E4M3 R56, gdesc[UR12], R56 ;  /* 0x00e000000c3879f3 */ /* 0x000fe20008700838 */
[----:B------:R-:W-:Y:S01]  /*2500*/  UMOV UR12, UR8 ;  /* 0x00000008000c7c82 */ /* 0x000fe20008000000 */
[----:B------:R-:W-:Y:S02]  /*2510*/  UMOV UR13, 0x80000020 ;  /* 0x80000020000d7882 */ /* 0x000fe40000000000 */
[----:B------:R-:W-:Y:S03]  /*2520*/  QGMMA.64x64x32.F32.E4M3.E4M3 R24, gdesc[UR12], R24, gsb0 ;  /* 0x00e000000c1879f3 */ /* 0x000fe60008000818 */
[----:B------:R-:W-:-:S05]  /*2530*/  WARPGROUP.DEPBAR.LE gsb0, 0x1 ;  /* 0x00008000000079c5 */ /* 0x000fca0000010100 */
[----:B------:R-:W-:Y:S05]  /*2540*/  @!P0 BRA `(.L_x_29) ;  /* 0x0000000400088947 */ /* 0x000fea0003800000 */
[----:B------:R-:W-:Y:S02]  /*2550*/  WARPGROUP.DEPBAR.LE gsb0, 0x0 ;  /* 0x00008000000079c5 */ /* 0x000fe40000010000 */
[----:B------:R-:W-:-:S01]  /*2560*/  FADD R147, R56, R147 ;  /* 0x0000009338937221 */ /* 0x000fc20000000000 */
[----:B------:R-:W-:Y:S01]  /*2570*/  FADD R142, R57, R142 ;  /* 0x0000008e398e7221 */ /* 0x000fe20000000000 */
        /* <DEDUP_REMOVED lines=62> */
[----:B------:R-:W-:-:S06]  /*2960*/  UMOV UR6, URZ ;  /* 0x0000003f00067c82 */ /* 0x000fcc0008000000 */
.L_x_29:
[----:B------:R-:W-:Y:S05]  /*2970*/  @!P1 BRA `(.L_x_30) ;  /* 0x0000000000049947 */ /* 0x000fea0003800000 */
[----:B------:R-:W-:Y:S01]  /*2980*/  BPT.TRAP 0x1 ;  /* 0x000000040000795c */ /* 0x000fe20000300000 */
.L_x_30:
[----:B------:R-:W-:-:S13]  /*2990*/  ISETP.NE.AND P0, PT, R6, RZ, PT ;  /* 0x000000ff0600720c */ /* 0x000fda0003f05270 */
[----:B01----:R-:W-:-:S05]  /*29a0*/  @P0 LEA R14, R13, UR10, 0x3 ;  /* 0x0000000a0d0e0c11 */ /* 0x003fca000f8e18ff */
[----:B------:R-:W-:-:S05]  /*29b0*/  @P0 VIADD R14, R14, 0x58 ;  /* 0x000000580e0e0836 */ /* 0x000fca0000000000 */
[----:B------:R-:W-:-:S04]  /*29c0*/  @P0 PRMT R14, R5, 0x654, R14 ;  /* 0x00000654050e0816 */ /* 0x000fc8000000000e */
[----:B------:R0:W-:Y:S01]  /*29d0*/  @P0 SYNCS.ARRIVE.TRANS64.RED.A1T0 RZ, [R14+URZ], RZ ;  /* 0x000000ff0eff09a7 */ /* 0x0001e2000810043f */
[----:B------:R-:W-:-:S13]  /*29e0*/  ISETP.GT.U32.AND P0, PT, R4, 0x1, PT ;  /* 0x000000010400780c */ /* 0x000fda0003f04070 */
[----:B0-----:R-:W-:Y:S05]  /*29f0*/  @P0 BRA `(.L_x_31) ;  /* 0x0000000000040947 */ /* 0x001fea0003800000 */
[----:B------:R-:W-:Y:S01]  /*2a00*/  BPT.TRAP 0x1 ;  /* 0x000000040000795c */ /* 0x000fe20000300000 */
.L_x_31:
[----:B------:R-:W-:Y:S01]  /*2a10*/  UIADD3 UR18, UR18, 0x1, URZ ;  /* 0x0000000112127890 */ /* 0x000fe2000fffe03f */
[C---:B------:R-:W-:Y:S01]  /*2a20*/  ISETP.GT.AND P1, PT, R12.reuse, 0x1, PT ;  /* 0x000000010c00780c */ /* 0x040fe20003f24270 */
[----:B------:R-:W-:Y:S02]  /*2a30*/  VIADD R13, R13, 0x1 ;  /* 0x000000010d0d7836 */ /* 0x000fe40000000000 */
[----:B------:R-:W-:Y:S01]  /*2a40*/  UISETP.NE.AND UP0, UPT, UR18, 0xb, UPT ;  /* 0x0000000b1200788c */ /* 0x000fe2000bf05270 */
[----:B------:R-:W-:Y:S02]  /*2a50*/  VIADD R12, R12, 0xffffffff ;  /* 0xffffffff0c0c7836 */ /* 0x000fe40000000000 */
[C---:B------:R-:W-:Y:S01]  /*2a60*/  ISETP.NE.AND P0, PT, R13.reuse, 0xb, PT ;  /* 0x0000000b0d00780c */ /* 0x040fe20003f05270 */
[----:B------:R-:W-:Y:S02]  /*2a70*/  USEL UR8, URZ, 0x1, UP0 ;  /* 0x000000013f087887 */ /* 0x000fe40008000000 */
[----:B------:R-:W-:Y:S01]  /*2a80*/  USEL UR18, UR18, URZ, UP0 ;  /* 0x0000003f12127287 */ /* 0x000fe20008000000 */
[----:B------:R-:W-:-:S03]  /*2a90*/  SEL R13, R13, RZ, P0 ;  /* 0x000000ff0d0d7207 */ /* 0x000fc60000000000 */
[----:B------:R-:W-:Y:S01]  /*2aa0*/  LOP3.LUT R16, R16, UR8, RZ, 0x3c, !PT ;  /* 0x0000000810107c12 */ /* 0x000fe2000f8e3cff */
[----:B------:R-:W-:Y:S01]  /*2ab0*/  UMOV UR8, 0x1 ;  /* 0x0000000100087882 */ /* 0x000fe20000000000 */
[----:B------:R-:W-:Y:S06]  /*2ac0*/  @P1 BRA `(.L_x_32) ;  /* 0xfffffff400dc1947 */ /* 0x000fec000383ffff */
.L_x_24:
[----:B------:R-:W-:Y:S01]  /*2ad0*/  UISETP.NE.AND UP0, UPT, UR6, URZ, UPT ;  /* 0x0000003f0600728c */ /* 0x000fe2000bf05270 */
[----:B01----:R-:W0:Y:S03]  /*2ae0*/  LDC R12, c[0x0][0x28c] ;  /* 0x0000a300ff0c7b82 */ /* 0x003e260000000800 */
[----:B------:R-:W-:-:S06]  /*2af0*/  USEL UR6, URZ, 0x1, !UP0 ;  /* 0x000000013f067887 */ /* 0x000fcc000c000000 */
[----:B------:R-:W-:Y:S02]  /*2b00*/  ISETP.NE.AND P0, PT, RZ, UR6, PT ;  /* 0x00000006ff007c0c */ /* 0x000fe4000bf05270 */
[----:B0-----:R-:W-:-:S11]  /*2b10*/  ISETP.GE.AND P1, PT, R12, 0x1, PT ;  /* 0x000000010c00780c */ /* 0x001fd60003f26270 */
[----:B------:R-:W-:Y:S05]  /*2b20*/  @!P0 BRA `(.L_x_33) ;  /* 0x0000000400048947 */ /* 0x000fea0003800000 */
[----:B------:R-:W-:Y:S02]  /*2b30*/  WARPGROUP.DEPBAR.LE gsb0, 0x0 ;  /* 0x00008000000079c5 */ /* 0x000fe40000010000 */
[----:B------:R-:W-:Y:S01]  /*2b40*/  FADD R147, R56, R147 ;  /* 0x0000009338937221 */ /* 0x000fe20000000000 */
        /* <DEDUP_REMOVED lines=62> */
[----:B------:R-:W-:-:S07]  /*2f30*/  FADD R20, R20, R55 ;  /* 0x0000003714147221 */ /* 0x000fce0000000000 */
.L_x_33:
[----:B------:R-:W-:Y:S02]  /*2f40*/  WARPGROUP.DEPBAR.LE gsb0, 0x0 ;  /* 0x00008000000079c5 */ /* 0x000fe40000010000 */
[----:B------:R-:W-:Y:S05]  /*2f50*/  @!P1 BRA `(.L_x_34) ;  /* 0x0000000000549947 */ /* 0x000fea0003800000 */
[----:B------:R-:W-:-:S13]  /*2f60*/  ISETP.NE.AND P0, PT, R144, 0x3, PT ;  /* 0x000000039000780c */ /* 0x000fda0003f05270 */
[----:B------:R-:W-:Y:S05]  /*2f70*/  @!P0 BRA `(.L_x_35) ;  /* 0x0000000000048947 */ /* 0x000fea0003800000 */
[----:B------:R-:W-:Y:S01]  /*2f80*/  BPT.TRAP 0x1 ;  /* 0x000000040000795c */ /* 0x000fe20000300000 */
.L_x_35:
[----:B------:R-:W-:Y:S01]  /*2f90*/  ISETP.NE.AND P0, PT, R6, RZ, PT ;  /* 0x000000ff0600720c */ /* 0x000fe20003f05270 */
[----:B------:R-:W-:Y:S01]  /*2fa0*/  BSSY B0, `(.L_x_36) ;  /* 0x000000e000007945 */ /* 0x000fe20003800000 */
[----:B------:R-:W-:-:S11]  /*2fb0*/  ISETP.GT.U32.AND P1, PT, R4, 0x1, PT ;  /* 0x000000010400780c */ /* 0x000fd60003f24070 */
[----:B------:R-:W-:Y:S05]  /*2fc0*/  @!P0 BRA `(.L_x_37) ;  /* 0x00000000002c8947 */ /* 0x000fea0003800000 */
[----:B------:R-:W-:-:S04]  /*2fd0*/  UISETP.LT.AND UP0, UPT, UR9, 0x1, UPT ;  /* 0x000000010900788c */ /* 0x000fc8000bf01270 */
[----:B------:R-:W-:-:S04]  /*2fe0*/  USEL UR8, UR9, 0x1, UP0 ;  /* 0x0000000109087887 */ /* 0x000fc80008000000 */
[----:B------:R-:W-:-:S04]  /*2ff0*/  UIADD3 UR8, UR5, UR9, -UR8 ;  /* 0x0000000905087290 */ /* 0x000fc8000fffe808 */
[----:B------:R-:W-:-:S04]  /*3000*/  UIMAD.WIDE.U32 UR6, UR8, -0x45d1745d, URZ ;  /* 0xba2e8ba3080678a5 */ /* 0x000fc8000f8e003f */
[----:B------:R-:W-:-:S04]  /*3010*/  USHF.R.U32.HI UR6, URZ, 0x3, UR7 ;  /* 0x000000033f067899 */ /* 0x000fc80008011607 */
[----:B------:R-:W-:-:S04]  /*3020*/  UIMAD UR8, UR6, -0xb, UR8 ;  /* 0xfffffff5060878a4 */ /* 0x000fc8000f8e0208 */
[----:B------:R-:W-:-:S04]  /*3030*/  ULEA UR8, UR8, UR10, 0x3 ;  /* 0x0000000a08087291 */ /* 0x000fc8000f8e183f */
[----:B------:R-:W-:-:S06]  /*3040*/  UIADD3 UR8, UR8, 0x58, URZ ;  /* 0x0000005808087890 */ /* 0x000fcc000fffe03f */
[----:B------:R-:W-:-:S05]  /*3050*/  IMAD.U32 R12, RZ, RZ, UR8 ;  /* 0x00000008ff0c7e24 */ /* 0x000fca000f8e00ff */
[----:B------:R-:W-:-:S04]  /*3060*/  PRMT R12, R5, 0x654, R12 ;  /* 0x00000654050c7816 */ /* 0x000fc8000000000c */
[----:B------:R0:W-:Y:S03]  /*3070*/  SYNCS.ARRIVE.TRANS64.RED.A1T0 RZ, [R12+URZ], RZ ;  /* 0x000000ff0cff79a7 */ /* 0x0001e6000810043f */
.L_x_37:
[----:B------:R-:W-:Y:S05]  /*3080*/  BSYNC B0 ;  /* 0x0000000000007941 */ /* 0x000fea0003800000 */
.L_x_36:
[----:B------:R-:W-:Y:S05]  /*3090*/  @P1 BRA `(.L_x_34) ;  /* 0x0000000000041947 */ /* 0x000fea0003800000 */
[----:B------:R-:W-:Y:S01]  /*30a0*/  BPT.TRAP 0x1 ;  /* 0x000000040000795c */ /* 0x000fe20000300000 */
.L_x_34:
[----:B------:R-:W1:Y:S01]  /*30b0*/  LDC R16, c[0x0][0x288] ;  /* 0x0000a200ff107b82 */ /* 0x000e620000000800 */
[----:B------:R-:W-:Y:S01]  /*30c0*/  IMAD.SHL.U32 R33, R11, 0x40, RZ ;  /* 0x000000400b217824 */ /* 0x000fe200078e00ff */
[--C-:B0-----:R-:W-:Y:S01]  /*30d0*/  SHF.R.U32.HI R12, RZ, 0x2, R0.reuse ;  /* 0x00000002ff0c7819 */ /* 0x101fe20000011600 */
[----:B------:R-:W-:Y:S01]  /*30e0*/  UIADD3 UR5, UR9, UR5, URZ ;  /* 0x0000000509057290 */ /* 0x000fe2000fffe03f */
[----:B------:R-:W-:Y:S01]  /*30f0*/  LOP3.LUT R14, R0, 0x60, RZ, 0xc0, !PT ;  /* 0x00000060000e7812 */ /* 0x000fe200078ec0ff */
[----:B------:R-:W-:Y:S01]  /*3100*/  IMAD.SHL.U32 R34, R10, 0x100, RZ ;  /* 0x000001000a227824 */ /* 0x000fe200078e00ff */
[----:B------:R-:W-:Y:S01]  /*3110*/  SHF.R.U32.HI R15, RZ, 0x7, R0 ;  /* 0x00000007ff0f7819 */ /* 0x000fe20000011600 */
[----:B------:R-:W-:Y:S01]  /*3120*/  UISETP.GT.U32.AND UP0, UPT, UR5, 0xa, UPT ;  /* 0x0000000a0500788c */ /* 0x000fe2000bf04070 */
[----:B------:R-:W-:Y:S01]  /*3130*/  LOP3.LUT R13, R12, 0x7, RZ, 0xc0, !PT ;  /* 0x000000070c0d7812 */ /* 0x000fe200078ec0ff */
[C---:B------:R-:W-:Y:S01]  /*3140*/  IMAD.SHL.U32 R26, R0.reuse, 0x2, RZ ;  /* 0x00000002001a7824 */ /* 0x040fe200078e00ff */
[----:B------:R-:W-:Y:S01]  /*3150*/  SHF.R.U32.HI R14, RZ, 0x1, R14 ;  /* 0x00000001ff0e7819 */ /* 0x000fe2000001160e */
[----:B------:R-:W-:Y:S01]  /*3160*/  ULDC UR12, c[0x0][0x284] ;  /* 0x0000a100000c7ab9 */ /* 0x000fe20000000800 */
[----:B------:R-:W-:Y:S01]  /*3170*/  LOP3.LUT R12, R15, 0x1, RZ, 0xc0, !PT ;  /* 0x000000010f0c7812 */ /* 0x000fe200078ec0ff */
[----:B------:R-:W-:Y:S01]  /*3180*/  UISETP.LT.U32.AND UP0, UPT, UR9, 0xb, UP0 ;  /* 0x0000000b0900788c */ /* 0x000fe20008701070 */
[----:B------:R-:W-:Y:S01]  /*3190*/  IADD3 R17, RZ, -R14, -R13 ;  /* 0x8000000eff117210 */ /* 0x000fe20007ffe80d */
[----:B------:R-:W-:Y:S01]  /*31a0*/  UISETP.GE.U32.AND UP1, UPT, UR9, 0xb, UPT ;  /* 0x0000000b0900788c */ /* 0x000fe2000bf26070 */
[----:B------:R-:W-:Y:S01]  /*31b0*/  LOP3.LUT R15, R0, 0x3, RZ, 0xc0, !PT ;  /* 0x00000003000f7812 */ /* 0x000fe200078ec0ff */
[C---:B------:R-:W-:Y:S01]  /*31c0*/  IMAD.SHL.U32 R24, R12.reuse, 0x40, RZ ;  /* 0x000000400c187824 */ /* 0x040fe200078e00ff */
[----:B------:R-:W-:Y:S01]  /*31d0*/  SHF.R.S32.HI R29, RZ, 0x1f, R7 ;  /* 0x0000001fff1d7819 */ /* 0x000fe20000011407 */
[----:B------:R-:W-:Y:S01]  /*31e0*/  UIMAD.WIDE.U32 UR6, UR5, -0x45d1745d, URZ ;  /* 0xba2e8ba3050678a5 */ /* 0x000fe2000f8e003f */
[C---:B------:R-:W-:Y:S01]  /*31f0*/  LOP3.LUT R26, R33.reuse, 0x6, R26, 0xf8, !PT ;  /* 0x00000006211a7812 */ /* 0x040fe200078ef81a */
[----:B------:R-:W-:Y:S01]  /*3200*/  USEL UR8, URZ, 0x1, !UP0 ;  /* 0x000000013f087887 */ /* 0x000fe2000c000000 */
[----:B------:R-:W-:Y:S01]  /*3210*/  IMAD R17, R12, -0x40, R17 ;  /* 0xffffffc00c117824 */ /* 0x000fe200078e0211 */
[----:B------:R-:W-:Y:S01]  /*3220*/  ULDC.64 UR10, c[0x0][0x5d0] ;  /* 0x00017400000a7ab9 */ /* 0x000fe20000000a00 */
[----:B-1----:R-:W-:Y:S01]  /*3230*/  ISETP.GE.AND P0, PT, R33, R16, PT ;  /* 0x000000102100720c */ /* 0x002fe20003f06270 */
[----:B------:R-:W-:Y:S01]  /*3240*/  IMAD R12, R15, -0x2, R16 ;  /* 0xfffffffe0f0c7824 */ /* 0x000fe200078e0210 */
[----:B------:R-:W-:Y:S01]  /*3250*/  SHF.R.S32.HI R27, RZ, 0x1f, R26 ;  /* 0x0000001fff1b7819 */ /* 0x000fe2000001141a */
[----:B------:R-:W-:Y:S01]  /*3260*/  IMAD R16, R29, UR10, RZ ;  /* 0x0000000a1d107c24 */ /* 0x000fe2000f8e02ff */
[----:B------:R-:W-:Y:S01]  /*3270*/  ISETP.GE.OR P0, PT, R34, UR12, P0 ;  /* 0x0000000c22007c0c */ /* 0x000fe20008706670 */
[----:B------:R-:W-:Y:S01]  /*3280*/  USHF.R.U32.HI UR6, URZ, 0x3, UR7 ;  /* 0x000000033f067899 */ /* 0x000fe20008011607 */
[----:B------:R-:W-:Y:S01]  /*3290*/  LOP3.LUT R35, R24, 0x40, R13, 0xe2, !PT ;  /* 0x0000004018237812 */ /* 0x000fe200078ee20d */
[----:B------:R-:W-:Y:S01]  /*32a0*/  ULOP3.LUT UR4, UR4, UR8, URZ, 0x3c, !UPT ;  /* 0x0000000804047292 */ /* 0x000fe2000f8e3c3f */
[----:B------:R-:W-:Y:S01]  /*32b0*/  IMAD.WIDE R24, R10, 0x100, RZ ;  /* 0x000001000a187825 */ /* 0x000fe200078e02ff */
[----:B------:R-:W-:Y:S01]  /*32c0*/  UIMAD UR5, UR6, -0xb, UR5 ;  /* 0xfffffff5060578a4 */ /* 0x000fe2000f8e0205 */
[----:B------:R-:W-:Y:S01]  /*32d0*/  IADD3 R34, -R34, UR12, R17 ;  /* 0x0000000c22227c10 */ /* 0x000fe2000fffe111 */
[----:B------:R-:W-:Y:S01]  /*32e0*/  @UP1 ULOP3.LUT UR4, UR4, 0x1, UR6, 0x78, !UPT ;  /* 0x0000000104041892 */ /* 0x000fe2000f8e7806 */
[C---:B------:R-:W-:Y:S01]  /*32f0*/  IMAD R13, R7.reuse, UR11, R16 ;  /* 0x0000000b070d7c24 */ /* 0x040fe2000f8e0210 */
[----:B------:R-:W-:Y:S01]  /*3300*/  LOP3.LUT R35, R24, R35, R14, 0xfe, !PT ;  /* 0x0000002318237212 */ /* 0x000fe200078efe0e */
[----:B------:R-:W-:-:S04]  /*3310*/  IMAD.WIDE.U32 R10, R7, UR10, R26 ;  /* 0x0000000a070a7c25 */ /* 0x000fc8000f8e001a */
[----:B------:R-:W-:Y:S02]  /*3320*/  IMAD.IADD R11, R11, 0x1, R13 ;  /* 0x000000010b0b7824 */ /* 0x000fe400078e020d */
[----:B------:R-:W-:Y:S02]  /*3330*/  IMAD.IADD R33, R12, 0x1, -R33 ;  /* 0x000000010c217824 */ /* 0x000fe400078e0a21 */
[----:B------:R-:W-:Y:S01]  /*3340*/  IMAD.MOV.U32 R32, RZ, RZ, -0x1 ;  /* 0xffffffffff207424 */ /* 0x000fe200078e00ff */
[----:B------:R-:W-:Y:S06]  /*3350*/  @P0 BRA `(.L_x_38) ;  /* 0x0000004800040947 */ /* 0x000fec0003800000 */
[----:B------:R-:W0:Y:S01]  /*3360*/  LDC.64 R30, c[0x0][0x5c8] ;  /* 0x00017200ff1e7b82 */ /* 0x000e220000000a00 */
[----:B------:R-:W-:Y:S01]  /*3370*/  ULDC.64 UR6, c[0x0][0x5c0] ;  /* 0x0001700000067ab9 */ /* 0x000fe20000000a00 */
[----:B------:R-:W-:Y:S01]  /*3380*/  BSSY B0, `(.L_x_38) ;  /* 0x000047e000007945 */ /* 0x000fe20003800000 */
[-C--:B0-----:R-:W-:Y:S02]  /*3390*/  IMAD R12, R25, R30.reuse, RZ ;  /* 0x0000001e190c7224 */ /* 0x081fe400078e02ff */
[----:B------:R-:W-:-:S04]  /*33a0*/  IMAD.WIDE.U32 R10, R35, R30, R10 ;  /* 0x0000001e230a7225 */ /* 0x000fc800078e000a */
[----:B------:R-:W-:Y:S01]  /*33b0*/  IMAD R15, R35, R31, R12 ;  /* 0x0000001f230f7224 */ /* 0x000fe200078e020c */
[----:B------:R-:W-:Y:S01]  /*33c0*/  IADD3 R16, P4, R10, UR6, RZ ;  /* 0x000000060a107c10 */ /* 0x000fe2000ff9e0ff */
[C---:B------:R-:W-:Y:S01]  /*33d0*/  IMAD.SHL.U32 R13, R30.reuse, 0x80, RZ ;  /* 0x000000801e0d7824 */ /* 0x040fe200078e00ff */
[C---:B------:R-:W-:Y:S01]  /*33e0*/  LEA R28, P2, R30.reuse, R10, 0x3 ;  /* 0x0000000a1e1c7211 */ /* 0x040fe200078418ff */
[----:B------:R-:W-:Y:S01]  /*33f0*/  IMAD.IADD R36, R11, 0x1, R15 ;  /* 0x000000010b247824 */ /* 0x000fe200078e020f */
[----:B------:R-:W-:Y:S02]  /*3400*/  SHF.L.U64.HI R11, R30, 0x7, R31 ;  /* 0x000000071e0b7819 */ /* 0x000fe4000001021f */
[----:B------:R-:W-:Y:S02]  /*3410*/  IADD3 R12, P1, P0, R10, UR6, R13 ;  /* 0x000000060a0c7c10 */ /* 0x000fe4000f83e00d */
[----:B------:R-:W-:Y:S02]  /*3420*/  IADD3.X R17, R36, UR7, RZ, P4, !PT ;  /* 0x0000000724117c10 */ /* 0x000fe4000a7fe4ff */
[----:B---3-5:R-:W-:-:S02]  /*3430*/  FSETP.NEU.AND P4, PT, R9, RZ, PT ;  /* 0x000000ff0900720b */ /* 0x028fc40003f8d000 */
[----:B------:R-:W-:Y:S02]  /*3440*/  LEA.HI.X R30, R30, R36, R31, 0x3, P2 ;  /* 0x000000241e1e7211 */ /* 0x000fe400010f1c1f */
[C---:B------:R-:W-:Y:S02]  /*3450*/  IADD3 R14, P2, R28.reuse, UR6, RZ ;  /* 0x000000061c0e7c10 */ /* 0x040fe4000ff5e0ff */
[----:B------:R-:W-:Y:S02]  /*3460*/  IADD3 R10, P5, P6, R28, UR6, R13 ;  /* 0x000000061c0a7c10 */ /* 0x000fe4000febe00d */
[--C-:B------:R-:W-:Y:S02]  /*3470*/  IADD3.X R13, R36, UR7, R11.reuse, P1, P0 ;  /* 0x00000007240d7c10 */ /* 0x100fe40008fe040b */
[C---:B------:R-:W-:Y:S02]  /*3480*/  IADD3.X R15, R30.reuse, UR7, RZ, P2, !PT ;  /* 0x000000071e0f7c10 */ /* 0x040fe400097fe4ff */
[----:B------:R-:W-:Y:S01]  /*3490*/  IADD3.X R11, R30, UR7, R11, P5, P6 ;  /* 0x000000071e0b7c10 */ /* 0x000fe2000afec40b */
[----:B------:R-:W-:Y:S06]  /*34a0*/  @!P4 BRA `(.L_x_39) ;  /* 0x00000034009cc947 */ /* 0x000fec0003800000 */
[----:B------:R-:W-:Y:S01]  /*34b0*/  ULDC.64 UR6, c[0x0][0x5b8] ;  /* 0x00016e0000067ab9 */ /* 0x000fe20000000a00 */
[----:B------:R-:W-:Y:S01]  /*34c0*/  ISETP.GE.AND P0, PT, R34, 0x1, PT ;  /* 0x000000012200780c */ /* 0x000fe20003f06270 */
[----:B------:R-:W-:Y:S01]  /*34d0*/  IMAD R28, R29, UR6, RZ ;  /* 0x000000061d1c7c24 */ /* 0x000fe2000f8e02ff */
[----:B------:R-:W-:Y:S01]  /*34e0*/  ULDC.64 UR10, c[0x0][0x5a8] ;  /* 0x00016a00000a7ab9 */ /* 0x000fe20000000a00 */
[----:B------:R-:W-:Y:S01]  /*34f0*/  IMAD.WIDE.U32 R26, R7, UR6, R26 ;  /* 0x00000006071a7c25 */ /* 0x000fe2000f8e001a */
[----:B------:R-:W-:Y:S01]  /*3500*/  ISETP.LT.OR P4, PT, R33, 0x1, !P0 ;  /* 0x000000012100780c */ /* 0x000fe20004781670 */
[----:B------:R-:W-:Y:S02]  /*3510*/  BSSY B1, `(.L_x_40) ;  /* 0x000000c000017945 */ /* 0x000fe40003800000 */
[----:B------:R-:W-:Y:S01]  /*3520*/  IMAD R7, R7, UR7, R28 ;  /* 0x0000000707077c24 */ /* 0x000fe2000f8e021c */
[----:B------:R-:W-:Y:S02]  /*3530*/  ULDC.64 UR6, c[0x0][0x5b0] ;  /* 0x00016c0000067ab9 */ /* 0x000fe40000000a00 */
[----:B------:R-:W-:-:S02]  /*3540*/  IMAD R30, R25, UR6, RZ ;  /* 0x00000006191e7c24 */ /* 0x000fc4000f8e02ff */
[----:B------:R-:W-:Y:S02]  /*3550*/  IMAD.IADD R27, R27, 0x1, R7 ;  /* 0x000000011b1b7824 */ /* 0x000fe400078e0207 */
[C---:B------:R-:W-:Y:S02]  /*3560*/  IMAD R7, R35.reuse, UR7, R30 ;  /* 0x0000000723077c24 */ /* 0x040fe4000f8e021e */
[----:B------:R-:W-:-:S03]  /*3570*/  IMAD.WIDE.U32 R28, R35, UR6, R26 ;  /* 0x00000006231c7c25 */ /* 0x000fc6000f8e001a */
[----:B------:R-:W-:-:S04]  /*3580*/  IADD3 R28, P1, R28, UR10, RZ ;  /* 0x0000000a1c1c7c10 */ /* 0x000fc8000ff3e0ff */
[--C-:B------:R-:W-:Y:S02]  /*3590*/  IADD3.X R29, R29, UR11, R7.reuse, P1, !PT ;  /* 0x0000000b1d1d7c10 */ /* 0x100fe40008ffe407 */
[----:B------:R-:W-:Y:S01]  /*35a0*/  PRMT R7, RZ, 0x7610, R7 ;  /* 0x00007610ff077816 */ /* 0x000fe20000000007 */
[----:B------:R-:W-:Y:S06]  /*35b0*/  @P4 BRA `(.L_x_41) ;  /* 0x0000000000044947 */ /* 0x000fec0003800000 */
[----:B------:R0:W5:Y:S02]  /*35c0*/  LDG.E.U8 R7, desc[UR16][R28.64] ;  /* 0x000000101c077981 */ /* 0x000164000c1e1100 */
.L_x_41:
[----:B------:R-:W-:Y:S05]  /*35d0*/  BSYNC B1 ;  /* 0x0000000000017941 */ /* 0x000fea0003800000 */
.L_x_40:
[----:B-----5:R-:W-:Y:S01]  /*35e0*/  LOP3.LUT R7, R7, 0xff, RZ, 0xc0, !PT ;  /* 0x000000ff07077812 */ /* 0x020fe200078ec0ff */
[----:B------:R-:W-:Y:S01]  /*35f0*/  BSSY B1, `(.L_x_42) ;  /* 0x000000b000017945 */ /* 0x000fe20003800000 */
[----:B------:R-:W-:Y:S02]  /*3600*/  ISETP.LT.OR P2, PT, R33, 0x2, !P0 ;  /* 0x000000022100780c */ /* 0x000fe40004741670 */
[----:B------:R-:W-:-:S05]  /*3610*/  F2FP.F16.E4M3.UNPACK_B R7, R7 ;  /* 0x00000007ff07723e */ /* 0x000fca00020006ff */
[----:B------:R-:W-:Y:S01]  /*3620*/  HADD2.F32 R30, -RZ, R7.H0_H0 ;  /* 0x20000007ff1e7230 */ /* 0x000fe20000004100 */
[----:B------:R-:W-:-:S04]  /*3630*/  PRMT R7, RZ, 0x7610, R7 ;  /* 0x00007610ff077816 */ /* 0x000fc80000000007 */
[----:B------:R-:W-:-:S04]  /*3640*/  FMUL R30, R30, R9 ;  /* 0x000000091e1e7220 */ /* 0x000fc80000400000 */
[----:B--2---:R-:W-:-:S05]  /*3650*/  FFMA R30, R147, R8, R30 ;  /* 0x00000008931e7223 */ /* 0x004fca000000001e */
[----:B------:R-:W-:-:S05]  /*3660*/  F2FP.SATFINITE.E4M3.F32.PACK_AB_MERGE_C R31, RZ, R30, RZ ;  /* 0x0000001eff1f723e */ /* 0x000fca00048070ff */
[----:B------:R1:W-:Y:S01]  /*3670*/  @!P4 STG.E.U8 desc[UR16][R16.64], R31 ;  /* 0x0000001f1000c986 */ /* 0x0003e2000c101110 */
[----:B------:R-:W-:Y:S05]  /*3680*/  @P2 BRA `(.L_x_43) ;  /* 0x0000000000042947 */ /* 0x000fea0003800000 */
[----:B------:R2:W5:Y:S02]  /*3690*/  LDG.E.U8 R7, desc[UR16][R28.64+0x1] ;  /* 0x000001101c077981 */ /* 0x000564000c1e1100 */
.L_x_43:
[----:B------:R-:W-:Y:S05]  /*36a0*/  BSYNC B1 ;  /* 0x0000000000017941 */ /* 0x000fea0003800000 */
.L_x_42:
[----:B-----5:R-:W-:Y:S01]  /*36b0*/  LOP3.LUT R7, R7, 0xff, RZ, 0xc0, !PT ;  /* 0x000000ff07077812 */ /* 0x020fe200078ec0ff */
[----:B------:R-:W-:Y:S01]  /*36c0*/  BSSY B1, `(.L_x_44) ;  /* 0x0000013000017945 */ /* 0x000fe20003800000 */
[----:B------:R-:W-:Y:S02]  /*36d0*/  IADD3 R37, P1, R35, 0x8, RZ ;  /* 0x0000000823257810 */ /* 0x000fe40007f3e0ff */
[----:B------:R-:W-:-:S03]  /*36e0*/  F2FP.F16.E4M3.UNPACK_B R7, R7 ;  /* 0x00000007ff07723e */ /* 0x000fc600020006ff */
[----:B-1----:R-:W-:Y:S01]  /*36f0*/  IMAD.X R31, RZ, RZ, R25, P1 ;  /* 0x000000ffff1f7224 */ /* 0x002fe200008e0619 */
[----:B------:R-:W-:Y:S01]  /*3700*/  ISETP.GE.AND P1, PT, R34, 0x9, PT ;  /* 0x000000092200780c */ /* 0x000fe20003f26270 */
[----:B------:R-:W-:Y:S02]  /*3710*/  HADD2.F32 R30, -RZ, R7.H0_H0 ;  /* 0x20000007ff1e7230 */ /* 0x000fe40000004100 */
[----:B------:R-:W-:Y:S01]  /*3720*/  IMAD R36, R31, UR6, RZ ;  /* 0x000000061f247c24 */ /* 0x000fe2000f8e02ff */
[----:B------:R-:W-:Y:S02]  /*3730*/  ISETP.LT.OR P5, PT, R33, 0x1, !P1 ;  /* 0x000000012100780c */ /* 0x000fe40004fa1670 */
[----:B------:R-:W-:Y:S01]  /*3740*/  FMUL R7, R30, R9 ;  /* 0x000000091e077220 */ /* 0x000fe20000400000 */
[----:B------:R-:W-:-:S04]  /*3750*/  IMAD.WIDE.U32 R30, R37, UR6, R26 ;  /* 0x00000006251e7c25 */ /* 0x000fc8000f8e001a */
[----:B------:R-:W-:Y:S01]  /*3760*/  FFMA R7, R142, R8, R7 ;  /* 0x000000088e077223 */ /* 0x000fe20000000007 */
[----:B------:R-:W-:Y:S01]  /*3770*/  IMAD R37, R37, UR7, R36 ;  /* 0x0000000725257c24 */ /* 0x000fe2000f8e0224 */
[----:B------:R-:W-:-:S03]  /*3780*/  IADD3 R30, P4, R30, UR10, RZ ;  /* 0x0000000a1e1e7c10 */ /* 0x000fc6000ff9e0ff */
[----:B------:R-:W-:Y:S02]  /*3790*/  F2FP.SATFINITE.E4M3.F32.PACK_AB_MERGE_C R39, RZ, R7, RZ ;  /* 0x00000007ff27723e */ /* 0x000fe400048070ff */
[----:B------:R-:W-:Y:S02]  /*37a0*/  IADD3.X R31, R31, UR11, R37, P4, !PT ;  /* 0x0000000b1f1f7c10 */ /* 0x000fe4000a7fe425 */
[----:B------:R-:W-:Y:S01]  /*37b0*/  PRMT R7, RZ, 0x7610, R7 ;  /* 0x00007610ff077816 */ /* 0x000fe20000000007 */
[----:B------:R1:W-:Y:S01]  /*37c0*/  @!P2 STG.E.U8 desc[UR16][R16.64+0x1], R39 ;  /* 0x000001271000a986 */ /* 0x0003e2000c101110 */
[----:B------:R-:W-:Y:S05]  /*37d0*/  @P5 BRA `(.L_x_45) ;  /* 0x0000000000045947 */ /* 0x000fea0003800000 */
[----:B------:R3:W5:Y:S02]  /*37e0*/  LDG.E.U8 R7, desc[UR16][R30.64] ;  /* 0x000000101e077981 */ /* 0x000764000c1e1100 */
.L_x_45:
[----:B------:R-:W-:Y:S05]  /*37f0*/  BSYNC B1 ;  /* 0x0000000000017941 */ /* 0x000fea0003800000 */
.L_x_44:
[----:B-----5:R-:W-:Y:S01]  /*3800*/  LOP3.LUT R7, R7, 0xff, RZ, 0xc0, !PT ;  /* 0x000000ff07077812 */ /* 0x020fe200078ec0ff */
[----:B------:R-:W-:Y:S01]  /*3810*/  BSSY B1, `(.L_x_46) ;  /* 0x000000b000017945 */ /* 0x000fe20003800000 */
[----:B------:R-:W-:Y:S02]  /*3820*/  ISETP.LT.OR P2, PT, R33, 0x2, !P1 ;  /* 0x000000022100780c */ /* 0x000fe40004f41670 */
[----:B------:R-:W-:-:S05]  /*3830*/  F2FP.F16.E4M3.UNPACK_B R7, R7 ;  /* 0x00000007ff07723e */ /* 0x000fca00020006ff */
[----:B------:R-:W-:Y:S01]  /*3840*/  HADD2.F32 R36, -RZ, R7.H0_H0 ;  /* 0x20000007ff247230 */ /* 0x000fe20000004100 */
[----:B------:R-:W-:-:S04]  /*3850*/  PRMT R7, RZ, 0x7610, R7 ;  /* 0x00007610ff077816 */ /* 0x000fc80000000007 */
[----:B------:R-:W-:-:S04]  /*3860*/  FMUL R36, R36, R9 ;  /* 0x0000000924247220 */ /* 0x000fc80000400000 */
[----:B------:R-:W-:-:S05]  /*3870*/  FFMA R36, R145, R8, R36 ;  /* 0x0000000891247223 */ /* 0x000fca0000000024 */
[----:B------:R-:W-:-:S05]  /*3880*/  F2FP.SATFINITE.E4M3.F32.PACK_AB_MERGE_C R37, RZ, R36, RZ ;  /* 0x00000024ff25723e */ /* 0x000fca00048070ff */
[----:B------:R4:W-:Y:S01]  /*3890*/  @!P5 STG.E.U8 desc[UR16][R14.64], R37 ;  /* 0x000000250e00d986 */ /* 0x0009e2000c101110 */
[----:B------:R-:W-:Y:S05]  /*38a0*/  @P2 BRA `(.L_x_47) ;  /* 0x0000000000042947 */ /* 0x000fea0003800000 */
[----:B------:R0:W5:Y:S02]  /*38b0*/  LDG.E.U8 R7, desc[UR16][R30.64+0x1] ;  /* 0x000001101e077981 */ /* 0x000164000c1e1100 */
.L_x_47:
[----:B------:R-:W-:Y:S05]  /*38c0*/  BSYNC B1 ;  /* 0x0000000000017941 */ /* 0x000fea0003800000 */
.L_x_46:
[----:B-----5:R-:W-:Y:S01]  /*38d0*/  LOP3.LUT R7, R7, 0xff, RZ, 0xc0, !PT ;  /* 0x000000ff07077812 */ /* 0x020fe200078ec0ff */
[----:B------:R-:W-:Y:S01]  /*38e0*/  BSSY B1, `(.L_x_48) ;  /* 0x000000b000017945 */ /* 0x000fe20003800000 */
[----:B------:R-:W-:Y:S02]  /*38f0*/  ISETP.LT.OR P4, PT, R33, 0x9, !P0 ;  /* 0x000000092100780c */ /* 0x000fe40004781670 */
[----:B------:R-:W-:-:S05]  /*3900*/  F2FP.F16.E4M3.UNPACK_B R7, R7 ;  /* 0x00000007ff07723e */ /* 0x000fca00020006ff */
[----:B------:R-:W-:-:S05]  /*3910*/  HADD2.F32 R36, -RZ, R7.H0_H0 ;  /* 0x20000007ff247230 */ /* 0x000fca0000004100 */
[----:B------:R-:W-:-:S04]  /*3920*/  FMUL R7, R36, R9 ;  /* 0x0000000924077220 */ /* 0x000fc80000400000 */
[----:B------:R-:W-:-:S05]  /*3930*/  FFMA R7, R140, R8, R7 ;  /* 0x000000088c077223 */ /* 0x000fca0000000007 */
[----:B----4-:R-:W-:Y:S02]  /*3940*/  F2FP.SATFINITE.E4M3.F32.PACK_AB_MERGE_C R37, RZ, R7, RZ ;  /* 0x00000007ff25723e */ /* 0x010fe400048070ff */
[----:B------:R-:W-:-:S03]  /*3950*/  PRMT R7, RZ, 0x7610, R7 ;  /* 0x00007610ff077816 */ /* 0x000fc60000000007 */
[----:B------:R4:W-:Y:S01]  /*3960*/  @!P2 STG.E.U8 desc[UR16][R14.64+0x1], R37 ;  /* 0x000001250e00a986 */ /* 0x0009e2000c101110 */
[----:B------:R-:W-:Y:S05]  /*3970*/  @P4 BRA `(.L_x_49) ;  /* 0x0000000000044947 */ /* 0x000fea0003800000 */
[----:B------:R0:W5:Y:S02]  /*3980*/  LDG.E.U8 R7, desc[UR16][R28.64+0x8] ;  /* 0x000008101c077981 */ /* 0x000164000c1e1100 */
.L_x_49:
[----:B------:R-:W-:Y:S05]  /*3990*/  BSYNC B1 ;  /* 0x0000000000017941 */ /* 0x000fea0003800000 */
.L_x_48:
        /* <DEDUP_REMOVED lines=8> */
[----:B----4-:R-:W-:-:S05]  /*3a20*/  F2FP.SATFINITE.E4M3.F32.PACK_AB_MERGE_C R37, RZ, R36, RZ ;  /* 0x00000024ff25723e */ /* 0x010fca00048070ff */
[----:B------:R4:W-:Y:S01]  /*3a30*/  @!P4 STG.E.U8 desc[UR16][R16.64+0x8], R37 ;  /* 0x000008251000c986 */ /* 0x0009e2000c101110 */
[----:B------:R-:W-:Y:S05]  /*3a40*/  @P2 BRA `(.L_x_51) ;  /* 0x0000000000042947 */ /* 0x000fea0003800000 */
[----:B------:R0:W5:Y:S02]  /*3a50*/  LDG.E.U8 R7, desc[UR16][R28.64+0x9] ;  /* 0x000009101c077981 */ /* 0x000164000c1e1100 */
.L_x_51:
[----:B------:R-:W-:Y:S05]  /*3a60*/  BSYNC B1 ;  /* 0x0000000000017941 */ /* 0x000fea0003800000 */
.L_x_50:
        /* <DEDUP_REMOVED lines=12> */
.L_x_53:
[----:B------:R-:W-:Y:S05]  /*3b30*/  BSYNC B1 ;  /* 0x0000000000017941 */ /* 0x000fea0003800000 */
.L_x_52:
        /* <DEDUP_REMOVED lines=12> */
.L_x_55:
[----:B------:R-:W-:Y:S05]  /*3c00*/  BSYNC B1 ;  /* 0x0000000000017941 */ /* 0x000fea0003800000 */
.L_x_54:
        /* <DEDUP_REMOVED lines=12> */
.L_x_57:
[----:B------:R-:W-:Y:S05]  /*3cd0*/  BSYNC B1 ;  /* 0x0000000000017941 */ /* 0x000fea0003800000 */
.L_x_56:
        /* <DEDUP_REMOVED lines=12> */
.L_x_59:
[----:B------:R-:W-:Y:S05]  /*3da0*/  BSYNC B1 ;  /* 0x0000000000017941 */ /* 0x000fea0003800000 */
.L_x_58:
        /* <DEDUP_REMOVED lines=12> */
.L_x_61:
[----:B------:R-:W-:Y:S05]  /*3e70*/  BSYNC B1 ;  /* 0x0000000000017941 */ /* 0x000fea0003800000 */
.L_x_60:
        /* <DEDUP_REMOVED lines=12> */
.L_x_63:
[----:B------:R-:W-:Y:S05]  /*3f40*/  BSYNC B1 ;  /* 0x0000000000017941 */ /* 0x000fea0003800000 */
.L_x_62:
        /* <DEDUP_REMOVED lines=12> */
.L_x_65:
[----:B------:R-:W-:Y:S05]  /*4010*/  BSYNC B1 ;  /* 0x0000000000017941 */ /* 0x000fea0003800000 */
.L_x_64:
        /* <DEDUP_REMOVED lines=12> */
.L_x_67:
[----:B------:R-:W-:Y:S05]  /*40e0*/  BSYNC B1 ;  /* 0x0000000000017941 */ /* 0x000fea0003800000 */
.L_x_66:
        /* <DEDUP_REMOVED lines=12> */
.L_x_69:
[----:B------:R-:W-:Y:S05]  /*41b0*/  BSYNC B1 ;  /* 0x0000000000017941 */ /* 0x000fea0003800000 */
.L_x_68:
        /* <DEDUP_REMOVED lines=12> */
.L_x_71:
[----:B------:R-:W-:Y:S05]  /*4280*/  BSYNC B1 ;  /* 0x0000000000017941 */ /* 0x000fea0003800000 */
.L_x_70:
        /* <DEDUP_REMOVED lines=12> */
.L_x_73:
[----:B------:R-:W-:Y:S05]  /*4350*/  BSYNC B1 ;  /* 0x0000000000017941 */ /* 0x000fea0003800000 */
.L_x_72:
        /* <DEDUP_REMOVED lines=12> */
.L_x_75:
[----:B------:R-:W-:Y:S05]  /*4420*/  BSYNC B1 ;  /* 0x0000000000017941 */ /* 0x000fea0003800000 */
.L_x_74:
        /* <DEDUP_REMOVED lines=12> */
.L_x_77:
[----:B------:R-:W-:Y:S05]  /*44f0*/  BSYNC B1 ;  /* 0x0000000000017941 */ /* 0x000fea0003800000 */
.L_x_76:
        /* <DEDUP_REMOVED lines=12> */
.L_x_79:
[----:B------:R-:W-:Y:S05]  /*45c0*/  BSYNC B1 ;  /* 0x0000000000017941 */ /* 0x000fea0003800000 */
.L_x_78:
        /* <DEDUP_REMOVED lines=12> */
.L_x_81:
[----:B------:R-:W-:Y:S05]  /*4690*/  BSYNC B1 ;  /* 0x0000000000017941 */ /* 0x000fea0003800000 */
.L_x_80:
        /* <DEDUP_REMOVED lines=12> */
.L_x_83:
[----:B------:R-:W-:Y:S05]  /*4760*/  BSYNC B1 ;  /* 0x0000000000017941 */ /* 0x000fea0003800000 */
.L_x_82:
        /* <DEDUP_REMOVED lines=12> */
.L_x_85:
[----:B------:R-:W-:Y:S05]  /*4830*/  BSYNC B1 ;  /* 0x0000000000017941 */ /* 0x000fea0003800000 */
.L_x_84:
        /* <DEDUP_REMOVED lines=12> */
.L_x_87:
[----:B------:R-:W-:Y:S05]  /*4900*/  BSYNC B1 ;  /* 0x0000000000017941 */ /* 0x000fea0003800000 */
.L_x_86:
        /* <DEDUP_REMOVED lines=12> */
.L_x_89:
[----:B------:R-:W-:Y:S05]  /*49d0*/  BSYNC B1 ;  /* 0x0000000000017941 */ /* 0x000fea0003800000 */
.L_x_88:
        /* <DEDUP_REMOVED lines=12> */
.L_x_91:
[----:B------:R-:W-:Y:S05]  /*4aa0*/  BSYNC B1 ;  /* 0x0000000000017941 */ /* 0x000fea0003800000 */
.L_x_90:
        /* <DEDUP_REMOVED lines=12> */
.L_x_93:
[----:B------:R-:W-:Y:S05]  /*4b70*/  BSYNC B1 ;  /* 0x0000000000017941 */ /* 0x000fea0003800000 */
.L_x_92:
        /* <DEDUP_REMOVED lines=12> */
.L_x_95:
[----:B------:R-:W-:Y:S05]  /*4c40*/  BSYNC B1 ;  /* 0x0000000000017941 */ /* 0x000fea0003800000 */
.L_x_94:
        /* <DEDUP_REMOVED lines=12> */
.L_x_97:
[----:B------:R-:W-:Y:S05]  /*4d10*/  BSYNC B1 ;  /* 0x0000000000017941 */ /* 0x000fea0003800000 */
.L_x_96:
        /* <DEDUP_REMOVED lines=12> */
.L_x_99:
[----:B------:R-:W-:Y:S05]  /*4de0*/  BSYNC B1 ;  /* 0x0000000000017941 */ /* 0x000fea0003800000 */
.L_x_98:
[----:B-----5:R-:W-:Y:S01]  /*4df0*/  LOP3.LUT R7, R7, 0xff, RZ, 0xc0, !PT ;  /* 0x000000ff07077812 */ /* 0x020fe200078ec0ff */
[----:B------:R-:W-:Y:S01]  /*4e00*/  BSSY B1, `(.L_x_100) ;  /* 0x000000b000017945 */ /* 0x000fe20003800000 */
[----:B------:R-:W-:Y:S02]  /*4e10*/  ISETP.LT.OR P2, PT, R33, 0x39, !P1 ;  /* 0x000000392100780c */ /* 0x000fe40004f41670 */
[----:B------:R-:W-:-:S05]  /*4e20*/  F2FP.F16.E4M3.UNPACK_B R7, R7 ;  /* 0x00000007ff07723e */ /* 0x000fca00020006ff */
[----:B0-2---:R-:W-:-:S05]  /*4e30*/  HADD2.F32 R28, -RZ, R7.H0_H0 ;  /* 0x20000007ff1c7230 */ /* 0x005fca0000004100 */
[----:B------:R-:W-:-:S04]  /*4e40*/  FMUL R7, R28, R9 ;  /* 0x000000091c077220 */ /* 0x000fc80000400000 */
[----:B------:R-:W-:-:S05]  /*4e50*/  FFMA R7, R114, R8, R7 ;  /* 0x0000000872077223 */ /* 0x000fca0000000007 */
[----:B------:R-:W-:Y:S02]  /*4e60*/  F2FP.SATFINITE.E4M3.F32.PACK_AB_MERGE_C R29, RZ, R7, RZ ;  /* 0x00000007ff1d723e */ /* 0x000fe400048070ff */
[----:B------:R-:W-:-:S03]  /*4e70*/  PRMT R7, RZ, 0x7610, R7 ;  /* 0x00007610ff077816 */ /* 0x000fc60000000007 */
[----:B------:R0:W-:Y:S01]  /*4e80*/  @!P0 STG.E.U8 desc[UR16][R16.64+0x39], R29 ;  /* 0x0000391d10008986 */ /* 0x0001e2000c101110 */
[----:B------:R-:W-:Y:S05]  /*4e90*/  @P2 BRA `(.L_x_101) ;  /* 0x0000000000042947 */ /* 0x000fea0003800000 */
[----:B------:R2:W5:Y:S02]  /*4ea0*/  LDG.E.U8 R7, desc[UR16][R30.64+0x38] ;  /* 0x000038101e077981 */ /* 0x000564000c1e1100 */
.L_x_101:
[----:B------:R-:W-:Y:S05]  /*4eb0*/  BSYNC B1 ;  /* 0x0000000000017941 */ /* 0x000fea0003800000 */
.L_x_100:
[----:B-----5:R-:W-:Y:S01]  /*4ec0*/  LOP3.LUT R7, R7, 0xff, RZ, 0xc0, !PT ;  /* 0x000000ff07077812 */ /* 0x020fe200078ec0ff */
[----:B------:R-:W-:Y:S01]  /*4ed0*/  BSSY B1, `(.L_x_102) ;  /* 0x000000b000017945 */ /* 0x000fe20003800000 */
[----:B------:R-:W-:Y:S02]  /*4ee0*/  ISETP.LT.OR P1, PT, R33, 0x3a, !P1 ;  /* 0x0000003a2100780c */ /* 0x000fe40004f21670 */
[----:B------:R-:W-:-:S05]  /*4ef0*/  F2FP.F16.E4M3.UNPACK_B R7, R7 ;  /* 0x00000007ff07723e */ /* 0x000fca00020006ff */
[----:B01--4-:R-:W-:Y:S01]  /*4f00*/  HADD2.F32 R16, -RZ, R7.H0_H0 ;  /* 0x20000007ff107230 */ /* 0x013fe20000004100 */
[----:B------:R-:W-:-:S04]  /*4f10*/  PRMT R7, RZ, 0x7610, R7 ;  /* 0x00007610ff077816 */ /* 0x000fc80000000007 */
[----:B------:R-:W-:-:S04]  /*4f20*/  FMUL R16, R16, R9 ;  /* 0x0000000910107220 */ /* 0x000fc80000400000 */
[----:B------:R-:W-:-:S05]  /*4f30*/  FFMA R16, R117, R8, R16 ;  /* 0x0000000875107223 */ /* 0x000fca0000000010 */
[----:B------:R-:W-:-:S05]  /*4f40*/  F2FP.SATFINITE.E4M3.F32.PACK_AB_MERGE_C R17, RZ, R16, RZ ;  /* 0x00000010ff11723e */ /* 0x000fca00048070ff */
[----:B------:R0:W-:Y:S01]  /*4f50*/  @!P2 STG.E.U8 desc[UR16][R14.64+0x38], R17 ;  /* 0x000038110e00a986 */ /* 0x0001e2000c101110 */
[----:B------:R-:W-:Y:S05]  /*4f60*/  @P1 BRA `(.L_x_103) ;  /* 0x0000000000041947 */ /* 0x000fea0003800000 */
[----:B------:R1:W5:Y:S02]  /*4f70*/  LDG.E.U8 R7, desc[UR16][R30.64+0x39] ;  /* 0x000039101e077981 */ /* 0x000364000c1e1100 */
.L_x_103:
[----:B------:R-:W-:Y:S05]  /*4f80*/  BSYNC B1 ;  /* 0x0000000000017941 */ /* 0x000fea0003800000 */
.L_x_102:
[----:B-----5:R-:W-:Y:S01]  /*4f90*/  LOP3.LUT R7, R7, 0xff, RZ, 0xc0, !PT ;  /* 0x000000ff07077812 */ /* 0x020fe200078ec0ff */
[----:B------:R-:W-:Y:S01]  /*4fa0*/  BSSY B1, `(.L_x_104) ;  /* 0x0000013000017945 */ /* 0x000fe20003800000 */
[----:B------:R-:W-:Y:S02]  /*4fb0*/  IADD3 R29, P0, R35, 0x80, RZ ;  /* 0x00000080231d7810 */ /* 0x000fe40007f1e0ff */
[----:B------:R-:W-:-:S03]  /*4fc0*/  F2FP.F16.E4M3.UNPACK_B R7, R7 ;  /* 0x00000007ff07723e */ /* 0x000fc600020006ff */
[----:B0-----:R-:W-:Y:S01]  /*4fd0*/  IMAD.X R17, RZ, RZ, R25, P0 ;  /* 0x000000ffff117224 */ /* 0x001fe200000e0619 */
        /* <DEDUP_REMOVED lines=9> */
[----:B-123--:R-:W-:Y:S02]  /*5070*/  F2FP.SATFINITE.E4M3.F32.PACK_AB_MERGE_C R31, RZ, R7, RZ ;  /* 0x00000007ff1f723e */ /* 0x00efe400048070ff */
[----:B------:R-:W-:Y:S02]  /*5080*/  IADD3.X R17, R17, UR11, R29, P2, !PT ;  /* 0x0000000b11117c10 */ /* 0x000fe400097fe41d */
[----:B------:R-:W-:Y:S01]  /*5090*/  PRMT R7, RZ, 0x7610, R7 ;  /* 0x00007610ff077816 */ /* 0x000fe20000000007 */
[----:B------:R0:W-:Y:S01]  /*50a0*/  @!P1 STG.E.U8 desc[UR16][R14.64+0x39], R31 ;  /* 0x0000391f0e009986 */ /* 0x0001e2000c101110 */
[----:B------:R-:W-:Y:S05]  /*50b0*/  @P4 BRA `(.L_x_105) ;  /* 0x0000000000044947 */ /* 0x000fea0003800000 */
[----:B------:R1:W5:Y:S02]  /*50c0*/  LDG.E.U8 R7, desc[UR16][R16.64] ;  /* 0x0000001010077981 */ /* 0x000364000c1e1100 */
.L_x_105:
[----:B------:R-:W-:Y:S05]  /*50d0*/  BSYNC B1 ;  /* 0x0000000000017941 */ /* 0x000fea0003800000 */
.L_x_104:
[----:B-----5:R-:W-:Y:S01]  /*50e0*/  LOP3.LUT R7, R7, 0xff, RZ, 0xc0, !PT ;  /* 0x000000ff07077812 */ /* 0x020fe200078ec0ff */
[----:B------:R-:W-:Y:S01]  /*50f0*/  BSSY B1, `(.L_x_106) ;  /* 0x000000b000017945 */ /* 0x000fe20003800000 */
[----:B------:R-:W-:Y:S02]  /*5100*/  ISETP.LT.OR P2, PT, R33, 0x2, !P0 ;  /* 0x000000022100780c */ /* 0x000fe40004741670 */
[----:B------:R-:W-:-:S05]  /*5110*/  F2FP.F16.E4M3.UNPACK_B R7, R7 ;  /* 0x00000007ff07723e */ /* 0x000fca00020006ff */
[----:B0-----:R-:W-:Y:S01]  /*5120*/  HADD2.F32 R14, -RZ, R7.H0_H0 ;  /* 0x20000007ff0e7230 */ /* 0x001fe20000004100 */
[----:B------:R-:W-:-:S04]  /*5130*/  PRMT R7, RZ, 0x7610, R7 ;  /* 0x00007610ff077816 */ /* 0x000fc80000000007 */
[----:B------:R-:W-:-:S04]  /*5140*/  FMUL R14, R14, R9 ;  /* 0x000000090e0e7220 */ /* 0x000fc80000400000 */
[----:B------:R-:W-:-:S05]  /*5150*/  FFMA R14, R115, R8, R14 ;  /* 0x00000008730e7223 */ /* 0x000fca000000000e */
[----:B------:R-:W-:-:S05]  /*5160*/  F2FP.SATFINITE.E4M3.F32.PACK_AB_MERGE_C R15, RZ, R14, RZ ;  /* 0x0000000eff0f723e */ /* 0x000fca00048070ff */
[----:B------:R0:W-:Y:S01]  /*5170*/  @!P4 STG.E.U8 desc[UR16][R12.64], R15 ;  /* 0x0000000f0c00c986 */ /* 0x0001e2000c101110 */
[----:B------:R-:W-:Y:S05]  /*5180*/  @P2 BRA `(.L_x_107) ;  /* 0x0000000000042947 */ /* 0x000fea0003800000 */
[----:B------:R2:W5:Y:S02]  /*5190*/  LDG.E.U8 R7, desc[UR16][R16.64+0x1] ;  /* 0x0000011010077981 */ /* 0x000564000c1e1100 */
.L_x_107:
[----:B------:R-:W-:Y:S05]  /*51a0*/  BSYNC B1 ;  /* 0x0000000000017941 */ /* 0x000fea0003800000 */
.L_x_106:
[----:B-----5:R-:W-:Y:S01]  /*51b0*/  LOP3.LUT R7, R7, 0xff, RZ, 0xc0, !PT ;  /* 0x000000ff07077812 */ /* 0x020fe200078ec0ff */
[----:B------:R-:W-:Y:S01]  /*51c0*/  BSSY B1, `(.L_x_108) ;  /* 0x0000013000017945 */ /* 0x000fe20003800000 */
[----:B------:R-:W-:Y:S02]  /*51d0*/  IADD3 R35, P1, R35, 0x88, RZ ;  /* 0x0000008823237810 */ /* 0x000fe40007f3e0ff */
[----:B------:R-:W-:-:S03]  /*51e0*/  F2FP.F16.E4M3.UNPACK_B R7, R7 ;  /* 0x00000007ff07723e */ /* 0x000fc600020006ff */
[----:B------:R-:W-:Y:S01]  /*51f0*/  IMAD.X R24, RZ, RZ, R25, P1 ;  /* 0x000000ffff187224 */ /* 0x000fe200008e0619 */
[----:B------:R-:W-:Y:S01]  /*5200*/  ISETP.GE.AND P1, PT, R34, 0x89, PT ;  /* 0x000000892200780c */ /* 0x000fe20003f26270 */
[----:B------:R-:W-:Y:S02]  /*5210*/  HADD2.F32 R14, -RZ, R7.H0_H0 ;  /* 0x20000007ff0e7230 */ /* 0x000fe40000004100 */
[----:B------:R-:W-:Y:S01]  /*5220*/  IMAD R24, R24, UR6, RZ ;  /* 0x0000000618187c24 */ /* 0x000fe2000f8e02ff */
[----:B------:R-:W-:Y:S01]  /*5230*/  ISETP.LT.OR P5, PT, R33, 0x1, !P1 ;  /* 0x000000012100780c */ /* 0x000fe20004fa1670 */
[----:B------:R-:W-:-:S04]  /*5240*/  IMAD.WIDE.U32 R26, R35, UR6, R26 ;  /* 0x00000006231a7c25 */ /* 0x000fc8000f8e001a */
[----:B------:R-:W-:Y:S01]  /*5250*/  FMUL R7, R14, R9 ;  /* 0x000000090e077220 */ /* 0x000fe20000400000 */
[----:B------:R-:W-:-:S03]  /*5260*/  IMAD R35, R35, UR7, R24 ;  /* 0x0000000723237c24 */ /* 0x000fc6000f8e0218 */
[----:B------:R-:W-:Y:S01]  /*5270*/  FFMA R7, R110, R8, R7 ;  /* 0x000000086e077223 */ /* 0x000fe20000000007 */
[----:B------:R-:W-:-:S04]  /*5280*/  IADD3 R14, P4, R26, UR10, RZ ;  /* 0x0000000a1a0e7c10 */ /* 0x000fc8000ff9e0ff */
[----:B------:R-:W-:Y:S02]  /*5290*/  F2FP.SATFINITE.E4M3.F32.PACK_AB_MERGE_C R25, RZ, R7, RZ ;  /* 0x00000007ff19723e */ /* 0x000fe400048070ff */
[----:B0-----:R-:W-:Y:S02]  /*52a0*/  IADD3.X R15, R27, UR11, R35, P4, !PT ;  /* 0x0000000b1b0f7c10 */ /* 0x001fe4000a7fe423 */
[----:B------:R-:W-:Y:S01]  /*52b0*/  PRMT R7, RZ, 0x7610, R7 ;  /* 0x00007610ff077816 */ /* 0x000fe20000000007 */
[----:B------:R0:W-:Y:S01]  /*52c0*/  @!P2 STG.E.U8 desc[UR16][R12.64+0x1], R25 ;  /* 0x000001190c00a986 */ /* 0x0001e2000c101110 */
[----:B------:R-:W-:Y:S05]  /*52d0*/  @P5 BRA `(.L_x_109) ;  /* 0x0000000000045947 */ /* 0x000fea0003800000 */
[----:B------:R3:W5:Y:S02]  /*52e0*/  LDG.E.U8 R7, desc[UR16][R14.64] ;  /* 0x000000100e077981 */ /* 0x000764000c1e1100 */
.L_x_109:
[----:B------:R-:W-:Y:S05]  /*52f0*/  BSYNC B1 ;  /* 0x0000000000017941 */ /* 0x000fea0003800000 */
.L_x_108:
        /* <DEDUP_REMOVED lines=8> */
[----:B0-----:R-:W-:-:S05]  /*5380*/  F2FP.SATFINITE.E4M3.F32.PACK_AB_MERGE_C R25, RZ, R24, RZ ;  /* 0x00000018ff19723e */ /* 0x001fca00048070ff */
[----:B------:R0:W-:Y:S01]  /*5390*/  @!P5 STG.E.U8 desc[UR16][R10.64], R25 ;  /* 0x000000190a00d986 */ /* 0x0001e2000c101110 */
[----:B------:R-:W-:Y:S05]  /*53a0*/  @P2 BRA `(.L_x_111) ;  /* 0x0000000000042947 */ /* 0x000fea0003800000 */
[----:B------:R4:W5:Y:S02]  /*53b0*/  LDG.E.U8 R7, desc[UR16][R14.64+0x1] ;  /* 0x000001100e077981 */ /* 0x000964000c1e1100 */
.L_x_111:
[----:B------:R-:W-:Y:S05]  /*53c0*/  BSYNC B1 ;  /* 0x0000000000017941 */ /* 0x000fea0003800000 */
.L_x_110:
[----:B-----5:R-:W-:Y:S01]  /*53d0*/  LOP3.LUT R7, R7, 0xff, RZ, 0xc0, !PT ;  /* 0x000000ff07077812 */ /* 0x020fe200078ec0ff */
[----:B------:R-:W-:Y:S01]  /*53e0*/  BSSY B1, `(.L_x_112) ;  /* 0x000000b000017945 */ /* 0x000fe20003800000 */
[----:B------:R-:W-:Y:S02]  /*53f0*/  ISETP.LT.OR P4, PT, R33, 0x9, !P0 ;  /* 0x000000092100780c */ /* 0x000fe40004781670 */
[----:B------:R-:W-:-:S05]  /*5400*/  F2FP.F16.E4M3.UNPACK_B R7, R7 ;  /* 0x00000007ff07723e */ /* 0x000fca00020006ff */
[----:B------:R-:W-:-:S05]  /*5410*/  HADD2.F32 R24, -RZ, R7.H0_H0 ;  /* 0x20000007ff187230 */ /* 0x000fca0000004100 */
[----:B------:R-:W-:-:S04]  /*5420*/  FMUL R7, R24, R9 ;  /* 0x0000000918077220 */ /* 0x000fc80000400000 */
[----:B------:R-:W-:-:S05]  /*5430*/  FFMA R7, R108, R8, R7 ;  /* 0x000000086c077223 */ /* 0x000fca0000000007 */
[----:B0-----:R-:W-:Y:S02]  /*5440*/  F2FP.SATFINITE.E4M3.F32.PACK_AB_MERGE_C R25, RZ, R7, RZ ;  /* 0x00000007ff19723e */ /* 0x001fe400048070ff */
[----:B------:R-:W-:-:S03]  /*5450*/  PRMT R7, RZ, 0x7610, R7 ;  /* 0x00007610ff077816 */ /* 0x000fc60000000007 */
[----:B------:R0:W-:Y:S01]  /*5460*/  @!P2 STG.E.U8 desc[UR16][R10.64+0x1], R25 ;  /* 0x000001190a00a986 */ /* 0x0001e2000c101110 */
[----:B------:R-:W-:Y:S05]  /*5470*/  @P4 BRA `(.L_x_113) ;  /* 0x0000000000044947 */ /* 0x000fea0003800000 */
[----:B------:R0:W5:Y:S02]  /*5480*/  LDG.E.U8 R7, desc[UR16][R16.64+0x8] ;  /* 0x0000081010077981 */ /* 0x000164000c1e1100 */
.L_x_113:
[----:B------:R-:W-:Y:S05]  /*5490*/  BSYNC B1 ;  /* 0x0000000000017941 */ /* 0x000fea0003800000 */
.L_x_112:
        /* <DEDUP_REMOVED lines=12> */
.L_x_115:
[----:B------:R-:W-:Y:S05]  /*5560*/  BSYNC B1 ;  /* 0x0000000000017941 */ /* 0x000fea0003800000 */
.L_x_114:
        /* <DEDUP_REMOVED lines=12> */
.L_x_117:
[----:B------:R-:W-:Y:S05]  /*5630*/  BSYNC B1 ;  /* 0x0000000000017941 */ /* 0x000fea0003800000 */
.L_x_116:
        /* <DEDUP_REMOVED lines=12> */
.L_x_119:
[----:B------:R-:W-:Y:S05]  /*5700*/  BSYNC B1 ;  /* 0x0000000000017941 */ /* 0x000fea0003800000 */
.L_x_118:
        /* <DEDUP_REMOVED lines=12> */
.L_x_121:
[----:B------:R-:W-:Y:S05]  /*57d0*/  BSYNC B1 ;  /* 0x0000000000017941 */ /* 0x000fea0003800000 */
.L_x_120:
        /* <DEDUP_REMOVED lines=12> */
.L_x_123:
[----:B------:R-:W-:Y:S05]  /*58a0*/  BSYNC B1 ;  /* 0x0000000000017941 */ /* 0x000fea0003800000 */
.L_x_122:
        /* <DEDUP_REMOVED lines=12> */
.L_x_125:
[----:B------:R-:W-:Y:S05]  /*5970*/  BSYNC B1 ;  /* 0x0000000000017941 */ /* 0x000fea0003800000 */
.L_x_124:
        /* <DEDUP_REMOVED lines=12> */
.L_x_127:
[----:B------:R-:W-:Y:S05]  /*5a40*/  BSYNC B1 ;  /* 0x0000000000017941 */ /* 0x000fea0003800000 */
.L_x_126:
        /* <DEDUP_REMOVED lines=12> */
.L_x_129:
[----:B------:R-:W-:Y:S05]  /*5b10*/  BSYNC B1 ;  /* 0x0000000000017941 */ /* 0x000fea0003800000 */
.L_x_128:
        /* <DEDUP_REMOVED lines=12> */
.L_x_131:
[----:B------:R-:W-:Y:S05]  /*5be0*/  BSYNC B1 ;  /* 0x0000000000017941 */ /* 0x000fea0003800000 */
.L_x_130:
        /* <DEDUP_REMOVED lines=12> */
.L_x_133:
[----:B------:R-:W-:Y:S05]  /*5cb0*/  BSYNC B1 ;  /* 0x0000000000017941 */ /* 0x000fea0003800000 */
.L_x_132:
        /* <DEDUP_REMOVED lines=12> */
.L_x_135:
[----:B------:R-:W-:Y:S05]  /*5d80*/  BSYNC B1 ;  /* 0x0000000000017941 */ /* 0x000fea0003800000 */
.L_x_134:
        /* <DEDUP_REMOVED lines=12> */
.L_x_137:
[----:B------:R-:W-:Y:S05]  /*5e50*/  BSYNC B1 ;  /* 0x0000000000017941 */ /* 0x000fea0003800000 */
.L_x_136:
        /* <DEDUP_REMOVED lines=12> */
.L_x_139:
[----:B------:R-:W-:Y:S05]  /*5f20*/  BSYNC B1 ;  /* 0x0000000000017941 */ /* 0x000fea0003800000 */
.L_x_138:
        /* <DEDUP_REMOVED lines=12> */
.L_x_141:
[----:B------:R-:W-:Y:S05]  /*5ff0*/  BSYNC B1 ;  /* 0x0000000000017941 */ /* 0x000fea0003800000 */
.L_x_140:
        /* <DEDUP_REMOVED lines=12> */
.L_x_143:
[----:B------:R-:W-:Y:S05]  /*60c0*/  BSYNC B1 ;  /* 0x0000000000017941 */ /* 0x000fea0003800000 */
.L_x_142:
        /* <DEDUP_REMOVED lines=12> */
.L_x_145:
[----:B------:R-:W-:Y:S05]  /*6190*/  BSYNC B1 ;  /* 0x0000000000017941 */ /* 0x000fea0003800000 */
.L_x_144:
        /* <DEDUP_REMOVED lines=12> */
.L_x_147:
[----:B------:R-:W-:Y:S05]  /*6260*/  BSYNC B1 ;  /* 0x0000000000017941 */ /* 0x000fea0003800000 */
.L_x_146:
        /* <DEDUP_REMOVED lines=12> */
.L_x_149:
[----:B------:R-:W-:Y:S05]  /*6330*/  BSYNC B1 ;  /* 0x0000000000017941 */ /* 0x000fea0003800000 */
.L_x_148:
        /* <DEDUP_REMOVED lines=12> */
.L_x_151:
[----:B------:R-:W-:Y:S05]  /*6400*/  BSYNC B1 ;  /* 0x0000000000017941 */ /* 0x000fea0003800000 */
.L_x_150:
        /* <DEDUP_REMOVED lines=12> */
.L_x_153:
[----:B------:R-:W-:Y:S05]  /*64d0*/  BSYNC B1 ;  /* 0x0000000000017941 */ /* 0x000fea0003800000 */
.L_x_152:
        /* <DEDUP_REMOVED lines=12> */
.L_x_155:
[----:B------:R-:W-:Y:S05]  /*65a0*/  BSYNC B1 ;  /* 0x0000000000017941 */ /* 0x000fea0003800000 */
.L_x_154:
        /* <DEDUP_REMOVED lines=12> */
.L_x_157:
[----:B------:R-:W-:Y:S05]  /*6670*/  BSYNC B1 ;  /* 0x0000000000017941 */ /* 0x000fea0003800000 */
.L_x_156:
        /* <DEDUP_REMOVED lines=12> */
.L_x_159:
[----:B------:R-:W-:Y:S05]  /*6740*/  BSYNC B1 ;  /* 0x0000000000017941 */ /* 0x000fea0003800000 */
.L_x_158:
        /* <DEDUP_REMOVED lines=12> */
.L_x_161:
[----:B------:R-:W-:Y:S05]  /*6810*/  BSYNC B1 ;  /* 0x0000000000017941 */ /* 0x000fea0003800000 */
.L_x_160:
        /* <DEDUP_REMOVED lines=12> */
.L_x_163:
[----:B------:R-:W-:Y:S05]  /*68e0*/  BSYNC B1 ;  /* 0x0000000000017941 */ /* 0x000fea0003800000 */
.L_x_162:
[----:B-----5:R-:W-:Y:S01]  /*68f0*/  LOP3.LUT R7, R7, 0xff, RZ, 0xc0, !PT ;  /* 0x000000ff07077812 */ /* 0x020fe200078ec0ff */
[----:B------:R-:W-:Y:S01]  /*6900*/  BSSY B1, `(.L_x_164) ;  /* 0x000000b000017945 */ /* 0x000fe20003800000 */
[----:B------:R-:W-:Y:S02]  /*6910*/  ISETP.LT.OR P2, PT, R33, 0x39, !P1 ;  /* 0x000000392100780c */ /* 0x000fe40004f41670 */
[----:B------:R-:W-:-:S05]  /*6920*/  F2FP.F16.E4M3.UNPACK_B R7, R7 ;  /* 0x00000007ff07723e */ /* 0x000fca00020006ff */
[----:B012---:R-:W-:-:S05]  /*6930*/  HADD2.F32 R16, -RZ, R7.H0_H0 ;  /* 0x20000007ff107230 */ /* 0x007fca0000004100 */
[----:B------:R-:W-:-:S04]  /*6940*/  FMUL R7, R16, R9 ;  /* 0x0000000910077220 */ /* 0x000fc80000400000 */
[----:B------:R-:W-:-:S05]  /*6950*/  FFMA R7, R18, R8, R7 ;  /* 0x0000000812077223 */ /* 0x000fca0000000007 */
[----:B------:R-:W-:Y:S02]  /*6960*/  F2FP.SATFINITE.E4M3.F32.PACK_AB_MERGE_C R17, RZ, R7, RZ ;  /* 0x00000007ff11723e */ /* 0x000fe400048070ff */
[----:B------:R-:W-:-:S03]  /*6970*/  PRMT R7, RZ, 0x7610, R7 ;  /* 0x00007610ff077816 */ /* 0x000fc60000000007 */
[----:B------:R0:W-:Y:S01]  /*6980*/  @!P0 STG.E.U8 desc[UR16][R12.64+0x39], R17 ;  /* 0x000039110c008986 */ /* 0x0001e2000c101110 */
[----:B------:R-:W-:Y:S05]  /*6990*/  @P2 BRA `(.L_x_165) ;  /* 0x0000000000042947 */ /* 0x000fea0003800000 */
[----:B------:R1:W5:Y:S02]  /*69a0*/  LDG.E.U8 R7, desc[UR16][R14.64+0x38] ;  /* 0x000038100e077981 */ /* 0x000364000c1e1100 */
.L_x_165:
[----:B------:R-:W-:Y:S05]  /*69b0*/  BSYNC B1 ;  /* 0x0000000000017941 */ /* 0x000fea0003800000 */
.L_x_164:
        /* <DEDUP_REMOVED lines=12> */
.L_x_167:
[----:B------:R-:W-:Y:S05]  /*6a80*/  BSYNC B1 ;  /* 0x0000000000017941 */ /* 0x000fea0003800000 */
.L_x_166:
[----:B------:R-:W-:Y:S05]  /*6a90*/  @P1 BRA `(.L_x_168) ;  /* 0x0000001000301947 */ /* 0x000fea0003800000 */
[----:B-----5:R-:W-:-:S04]  /*6aa0*/  LOP3.LUT R7, R7, 0xff, RZ, 0xc0, !PT ;  /* 0x000000ff07077812 */ /* 0x020fc800078ec0ff */
[----:B------:R-:W-:-:S05]  /*6ab0*/  F2FP.F16.E4M3.UNPACK_B R7, R7 ;  /* 0x00000007ff07723e */ /* 0x000fca00020006ff */
[----:B------:R-:W-:-:S05]  /*6ac0*/  HADD2.F32 R12, -RZ, R7.H0_H0 ;  /* 0x20000007ff0c7230 */ /* 0x000fca0000004100 */
[----:B------:R-:W-:-:S04]  /*6ad0*/  FMUL R7, R12, R9 ;  /* 0x000000090c077220 */ /* 0x000fc80000400000 */
[----:B------:R-:W-:-:S05]  /*6ae0*/  FFMA R7, R20, R8, R7 ;  /* 0x0000000814077223 */ /* 0x000fca0000000007 */
[----:B------:R-:W-:-:S05]  /*6af0*/  F2FP.SATFINITE.E4M3.F32.PACK_AB_MERGE_C R7, RZ, R7, RZ ;  /* 0x00000007ff07723e */ /* 0x000fca00048070ff */
[----:B------:R0:W-:Y:S01]  /*6b00*/  STG.E.U8 desc[UR16][R10.64+0x39], R7 ;  /* 0x000039070a007986 */ /* 0x0001e2000c101110 */
[----:B------:R-:W-:Y:S05]  /*6b10*/  BRA `(.L_x_168) ;  /* 0x0000001000107947 */ /* 0x000fea0003800000 */
.L_x_39:
[C---:B------:R-:W-:Y:S01]  /*6b20*/  ISETP.GE.AND P0, PT, R34.reuse, 0x1, PT ;  /* 0x000000012200780c */ /* 0x040fe20003f06270 */
[-C--:B--2---:R-:W-:Y:S01]  /*6b30*/  FMUL R147, R147, R8.reuse ;  /* 0x0000000893937220 */ /* 0x084fe20000400000 */
[----:B------:R-:W-:Y:S01]  /*6b40*/  ISETP.GE.AND P2, PT, R34, 0x9, PT ;  /* 0x000000092200780c */ /* 0x000fe20003f46270 */
[-C--:B------:R-:W-:Y:S01]  /*6b50*/  FMUL R142, R142, R8.reuse ;  /* 0x000000088e8e7220 */ /* 0x080fe20000400000 */
[----:B------:R-:W-:Y:S01]  /*6b60*/  ISETP.LT.OR P1, PT, R33, 0x1, !P0 ;  /* 0x000000012100780c */ /* 0x000fe20004721670 */
[-C--:B------:R-:W-:Y:S01]  /*6b70*/  FMUL R145, R145, R8.reuse ;  /* 0x0000000891917220 */ /* 0x080fe20000400000 */
[----:B------:R-:W-:Y:S01]  /*6b80*/  F2FP.SATFINITE.E4M3.F32.PACK_AB_MERGE_C R147, RZ, R147, RZ ;  /* 0x00000093ff93723e */ /* 0x000fe200048070ff */
[-C--:B------:R-:W-:Y:S01]  /*6b90*/  FMUL R140, R140, R8.reuse ;  /* 0x000000088c8c7220 */ /* 0x080fe20000400000 */
[----:B------:R-:W-:Y:S01]  /*6ba0*/  ISETP.LT.OR P4, PT, R33, 0x2, !P0 ;  /* 0x000000022100780c */ /* 0x000fe20004781670 */
[-C--:B------:R-:W-:Y:S01]  /*6bb0*/  FMUL R143, R143, R8.reuse ;  /* 0x000000088f8f7220 */ /* 0x080fe20000400000 */
[C---:B------:R-:W-:Y:S01]  /*6bc0*/  ISETP.LT.OR P5, PT, R33.reuse, 0x1, !P2 ;  /* 0x000000012100780c */ /* 0x040fe200057a1670 */
[-C--:B------:R-:W-:Y:S01]  /*6bd0*/  FMUL R138, R138, R8.reuse ;  /* 0x000000088a8a7220 */ /* 0x080fe20000400000 */
[----:B------:R-:W-:Y:S01]  /*6be0*/  ISETP.LT.OR P6, PT, R33, 0x2, !P2 ;  /* 0x000000022100780c */ /* 0x000fe200057c1670 */
[----:B------:R-:W-:Y:S01]  /*6bf0*/  FMUL R141, R141, R8 ;  /* 0x000000088d8d7220 */ /* 0x000fe20000400000 */
[----:B------:R-:W-:Y:S01]  /*6c00*/  F2FP.SATFINITE.E4M3.F32.PACK_AB_MERGE_C R7, RZ, R142, RZ ;  /* 0x0000008eff07723e */ /* 0x000fe200048070ff */
[-C--:B------:R-:W-:Y:S01]  /*6c10*/  FMUL R136, R136, R8.reuse ;  /* 0x0000000888887220 */ /* 0x080fe20000400000 */
[----:B------:R-:W-:Y:S01]  /*6c20*/  F2FP.SATFINITE.E4M3.F32.PACK_AB_MERGE_C R145, RZ, R145, RZ ;  /* 0x00000091ff91723e */ /* 0x000fe200048070ff */
[----:B------:R-:W-:Y:S01]  /*6c30*/  @!P1 STG.E.U8 desc[UR16][R16.64], R147 ;  /* 0x0000009310009986 */ /* 0x000fe2000c101110 */
[----:B------:R-:W-:Y:S01]  /*6c40*/  ISETP.LT.OR P1, PT, R33, 0x9, !P0 ;  /* 0x000000092100780c */ /* 0x000fe20004721670 */
[----:B------:R-:W-:Y:S01]  /*6c50*/  FMUL R139, R139, R8 ;  /* 0x000000088b8b7220 */ /* 0x000fe20000400000 */
[----:B------:R-:W-:Y:S01]  /*6c60*/  F2FP.SATFINITE.E4M3.F32.PACK_AB_MERGE_C R25, RZ, R140, RZ ;  /* 0x0000008cff19723e */ /* 0x000fe200048070ff */
[----:B------:R0:W-:Y:S01]  /*6c70*/  @!P4 STG.E.U8 desc[UR16][R16.64+0x1], R7 ;  /* 0x000001071000c986 */ /* 0x0001e2000c101110 */
[----:B------:R-:W-:Y:S01]  /*6c80*/  F2FP.SATFINITE.E4M3.F32.PACK_AB_MERGE_C R143, RZ, R143, RZ ;  /* 0x0000008fff8f723e */ /* 0x000fe200048070ff */
[-C--:B------:R-:W-:Y:S01]  /*6c90*/  FMUL R134, R134, R8.reuse ;  /* 0x0000000886867220 */ /* 0x080fe20000400000 */
[C---:B------:R-:W-:Y:S01]  /*6ca0*/  ISETP.LT.OR P4, PT, R33.reuse, 0xa, !P0 ;  /* 0x0000000a2100780c */ /* 0x040fe20004781670 */
[----:B------:R-:W-:Y:S01]  /*6cb0*/  @!P5 STG.E.U8 desc[UR16][R14.64], R145 ;  /* 0x000000910e00d986 */ /* 0x000fe2000c101110 */
[----:B------:R-:W-:Y:S01]  /*6cc0*/  ISETP.LT.OR P5, PT, R33, 0x9, !P2 ;  /* 0x000000092100780c */ /* 0x000fe200057a1670 */
[-C--:B------:R-:W-:Y:S01]  /*6cd0*/  FMUL R137, R137, R8.reuse ;  /* 0x0000000889897220 */ /* 0x080fe20000400000 */
[----:B------:R-:W-:Y:S01]  /*6ce0*/  F2FP.SATFINITE.E4M3.F32.PACK_AB_MERGE_C R141, RZ, R141, RZ ;  /* 0x0000008dff8d723e */ /* 0x000fe200048070ff */
[----:B------:R1:W-:Y:S01]  /*6cf0*/  @!P6 STG.E.U8 desc[UR16][R14.64+0x1], R25 ;  /* 0x000001190e00e986 */ /* 0x0003e2000c101110 */
[C---:B------:R-:W-:Y:S01]  /*6d00*/  ISETP.LT.OR P6, PT, R33.reuse, 0xa, !P2 ;  /* 0x0000000a2100780c */ /* 0x040fe200057c1670 */
[-C--:B------:R-:W-:Y:S01]  /*6d10*/  FMUL R132, R132, R8.reuse ;  /* 0x0000000884847220 */ /* 0x080fe20000400000 */
[----:B------:R-:W-:Y:S01]  /*6d20*/  F2FP.SATFINITE.E4M3.F32.PACK_AB_MERGE_C R139, RZ, R139, RZ ;  /* 0x0000008bff8b723e */ /* 0x000fe200048070ff */
[----:B------:R-:W-:Y:S01]  /*6d30*/  @!P1 STG.E.U8 desc[UR16][R16.64+0x8], R143 ;  /* 0x0000088f10009986 */ /* 0x000fe2000c101110 */
[----:B------:R-:W-:Y:S01]  /*6d40*/  ISETP.LT.OR P1, PT, R33, 0x11, !P0 ;  /* 0x000000112100780c */ /* 0x000fe20004721670 */
[----:B------:R-:W-:Y:S01]  /*6d50*/  FMUL R135, R135, R8 ;  /* 0x0000000887877220 */ /* 0x000fe20000400000 */
[----:B0-----:R-:W-:Y:S01]  /*6d60*/  F2FP.SATFINITE.E4M3.F32.PACK_AB_MERGE_C R7, RZ, R138, RZ ;  /* 0x0000008aff07723e */ /* 0x001fe200048070ff */
[-C--:B------:R-:W-:Y:S01]  /*6d70*/  FMUL R130, R130, R8.reuse ;  /* 0x0000000882827220 */ /* 0x080fe20000400000 */
[----:B------:R-:W-:Y:S01]  /*6d80*/  F2FP.SATFINITE.E4M3.F32.PACK_AB_MERGE_C R137, RZ, R137, RZ ;  /* 0x00000089ff89723e */ /* 0x000fe200048070ff */
[----:B------:R-:W-:Y:S01]  /*6d90*/  FMUL R133, R133, R8 ;  /* 0x0000000885857220 */ /* 0x000fe20000400000 */
[----:B------:R-:W-:Y:S01]  /*6da0*/  F2FP.SATFINITE.E4M3.F32.PACK_AB_MERGE_C R135, RZ, R135, RZ ;  /* 0x00000087ff87723e */ /* 0x000fe200048070ff */
[----:B------:R0:W-:Y:S01]  /*6db0*/  @!P4 STG.E.U8 desc[UR16][R16.64+0x9], R7 ;  /* 0x000009071000c986 */ /* 0x0001e2000c101110 */
[----:B-1----:R-:W-:Y:S01]  /*6dc0*/  F2FP.SATFINITE.E4M3.F32.PACK_AB_MERGE_C R25, RZ, R136, RZ ;  /* 0x00000088ff19723e */ /* 0x002fe200048070ff */
        /* <DEDUP_REMOVED lines=15> */
[-C--:B------:R-:W-:Y:S01]  /*6ec0*/  FMUL R127, R127, R8.reuse ;  /* 0x000000087f7f7220 */ /* 0x080fe20000400000 */
[----:B------:R-:W-:Y:S01]  /*6ed0*/  FMUL R122, R122, R8 ;  /* 0x000000087a7a7220 */ /* 0x000fe20000400000 */
[----:B------:R-:W-:Y:S01]  /*6ee0*/  F2FP.SATFINITE.E4M3.F32.PACK_AB_MERGE_C R129, RZ, R129, RZ ;  /* 0x00000081ff81723e */ /* 0x000fe200048070ff */
[----:B------:R0:W-:Y:S01]  /*6ef0*/  @!P4 STG.E.U8 desc[UR16][R16.64+0x11], R7 ;  /* 0x000011071000c986 */ /* 0x0001e2000c101110 */
[----:B-1----:R-:W-:Y:S01]  /*6f00*/  F2FP.SATFINITE.E4M3.F32.PACK_AB_MERGE_C R25, RZ, R132, RZ ;  /* 0x00000084ff19723e */ /* 0x002fe200048070ff */
[-C--:B------:R-:W-:Y:S01]  /*6f10*/  FMUL R125, R125, R8.reuse ;  /* 0x000000087d7d7220 */ /* 0x080fe20000400000 */
[C---:B------:R-:W-:Y:S01]  /*6f20*/  ISETP.LT.OR P4, PT, R33.reuse, 0x1a, !P0 ;  /* 0x0000001a2100780c */ /* 0x040fe20004781670 */
[----:B------:R-:W-:Y:S01]  /*6f30*/  @!P5 STG.E.U8 desc[UR16][R14.64+0x10], R137 ;  /* 0x000010890e00d986 */ /* 0x000fe2000c101110 */
[C---:B------:R-:W-:Y:S01]  /*6f40*/  ISETP.LT.OR P5, PT, R33.reuse, 0x19, !P2 ;  /* 0x000000192100780c */ /* 0x040fe200057a1670 */
[-C--:B------:R-:W-:Y:S01]  /*6f50*/  FMUL R120, R120, R8.reuse ;  /* 0x0000000878787220 */ /* 0x080fe20000400000 */
[----:B------:R-:W-:Y:S01]  /*6f60*/  F2FP.SATFINITE.E4M3.F32.PACK_AB_MERGE_C R127, RZ, R127, RZ ;  /* 0x0000007fff7f723e */ /* 0x000fe200048070ff */
[----:B------:R1:W-:Y:S01]  /*6f70*/  @!P6 STG.E.U8 desc[UR16][R14.64+0x11], R25 ;  /* 0x000011190e00e986 */ /* 0x0003e2000c101110 */
[----:B------:R-:W-:Y:S01]  /*6f80*/  ISETP.LT.OR P6, PT, R33, 0x1a, !P2 ;  /* 0x0000001a2100780c */ /* 0x000fe200057c1670 */
        /* <DEDUP_REMOVED lines=8> */
[-C--:B------:R-:W-:Y:S01]  /*7010*/  FMUL R116, R116, R8.reuse ;  /* 0x0000000874747220 */ /* 0x080fe20000400000 */
[----:B------:R-:W-:Y:S01]  /*7020*/  FMUL R114, R114, R8 ;  /* 0x0000000872727220 */ /* 0x000fe20000400000 */
[----:B-1----:R-:W-:Y:S01]  /*7030*/  F2FP.SATFINITE.E4M3.F32.PACK_AB_MERGE_C R25, RZ, R128, RZ ;  /* 0x00000080ff19723e */ /* 0x002fe200048070ff */
[----:B------:R0:W-:Y:S01]  /*7040*/  @!P4 STG.E.U8 desc[UR16][R16.64+0x19], R7 ;  /* 0x000019071000c986 */ /* 0x0001e2000c101110 */
[----:B------:R-:W-:Y:S01]  /*7050*/  ISETP.LT.OR P4, PT, R33, 0x22, !P0 ;  /* 0x000000222100780c */ /* 0x000fe20004781670 */
[-C--:B------:R-:W-:Y:S01]  /*7060*/  FMUL R119, R119, R8.reuse ;  /* 0x0000000877777220 */ /* 0x080fe20000400000 */
[----:B------:R-:W-:Y:S01]  /*7070*/  F2FP.SATFINITE.E4M3.F32.PACK_AB_MERGE_C R121, RZ, R121, RZ ;  /* 0x00000079ff79723e */ /* 0x000fe200048070ff */
[----:B------:R-:W-:Y:S01]  /*7080*/  @!P5 STG.E.U8 desc[UR16][R14.64+0x18], R133 ;  /* 0x000018850e00d986 */ /* 0x000fe2000c101110 */
[----:B------:R-:W-:Y:S01]  /*7090*/  ISETP.LT.OR P5, PT, R33, 0x21, !P2 ;  /* 0x000000212100780c */ /* 0x000fe200057a1670 */
[----:B------:R-:W-:Y:S01]  /*70a0*/  FMUL R117, R117, R8 ;  /* 0x0000000875757220 */ /* 0x000fe20000400000 */
[----:B------:R-:W-:Y:S01]  /*70b0*/  F2FP.SATFINITE.E4M3.F32.PACK_AB_MERGE_C R27, RZ, R114, RZ ;  /* 0x00000072ff1b723e */ /* 0x000fe200048070ff */
[----:B------:R1:W-:Y:S01]  /*70c0*/  @!P6 STG.E.U8 desc[UR16][R14.64+0x19], R25 ;  /* 0x000019190e00e986 */ /* 0x0003e2000c101110 */
[----:B------:R-:W-:Y:S01]  /*70d0*/  ISETP.LT.OR P6, PT, R33, 0x22, !P2 ;  /* 0x000000222100780c */ /* 0x000fe200057c1670 */
[-C--:B------:R-:W-:Y:S01]  /*70e0*/  FMUL R112, R112, R8.reuse ;  /* 0x0000000870707220 */ /* 0x080fe20000400000 */
[-C--:B------:R-:W-:Y:S01]  /*70f0*/  FMUL R115, R115, R8.reuse ;  /* 0x0000000873737220 */ /* 0x080fe20000400000 */
        /* <DEDUP_REMOVED lines=39> */
[-C--:B------:R-:W-:Y:S01]  /*7370*/  FMUL R103, R103, R8.reuse ;  /* 0x0000000867677220 */ /* 0x080fe20000400000 */
[----:B------:R-:W-:Y:S01]  /*7380*/  @!P1 STG.E.U8 desc[UR16][R16.64+0x30], R123 ;  /* 0x0000307b10009986 */ /* 0x000fe2000c101110 */
[----:B------:R-:W-:Y:S01]  /*7390*/  ISETP.LT.OR P1, PT, R33, 0x39, !P0 ;  /* 0x000000392100780c */ /* 0x000fe20004721670 */
[-C--:B------:R-:W-:Y:S01]  /*73a0*/  FMUL R101, R101, R8.reuse ;  /* 0x0000000865657220 */ /* 0x080fe20000400000 */
[----:B------:R-:W-:Y:S01]  /*73b0*/  ISETP.LT.OR P0, PT, R33, 0x3a, !P0 ;  /* 0x0000003a2100780c */ /* 0x000fe20004701670 */
[----:B------:R-:W-:Y:S01]  /*73c0*/  FMUL R96, R96, R8 ;  /* 0x0000000860607220 */ /* 0x000fe20000400000 */
[----:B0-----:R-:W-:Y:S01]  /*73d0*/  F2FP.SATFINITE.E4M3.F32.PACK_AB_MERGE_C R7, RZ, R118, RZ ;  /* 0x00000076ff07723e */ /* 0x001fe200048070ff */
[-C--:B------:R-:W-:Y:S01]  /*73e0*/  FMUL R94, R94, R8.reuse ;  /* 0x000000085e5e7220 */ /* 0x080fe20000400000 */
[----:B------:R-:W-:Y:S01]  /*73f0*/  F2FP.SATFINITE.E4M3.F32.PACK_AB_MERGE_C R105, RZ, R105, RZ ;  /* 0x00000069ff69723e */ /* 0x000fe200048070ff */
[----:B------:R-:W-:Y:S01]  /*7400*/  FMUL R97, R97, R8 ;  /* 0x0000000861617220 */ /* 0x000fe20000400000 */
[----:B-1----:R-:W-:Y:S01]  /*7410*/  F2FP.SATFINITE.E4M3.F32.PACK_AB_MERGE_C R25, RZ, R116, RZ ;  /* 0x00000074ff19723e */ /* 0x002fe200048070ff */
[----:B------:R0:W-:Y:S01]  /*7420*/  @!P4 STG.E.U8 desc[UR16][R16.64+0x31], R7 ;  /* 0x000031071000c986 */ /* 0x0001e2000c101110 */
[----:B------:R-:W-:Y:S01]  /*7430*/  ISETP.LT.OR P4, PT, R33, 0x39, !P2 ;  /* 0x000000392100780c */ /* 0x000fe20005781670 */
[-C--:B------:R-:W-:Y:S01]  /*7440*/  FMUL R99, R99, R8.reuse ;  /* 0x0000000863637220 */ /* 0x080fe20000400000 */
[----:B------:R-:W-:Y:S01]  /*7450*/  ISETP.LT.OR P2, PT, R33, 0x3a, !P2 ;  /* 0x0000003a2100780c */ /* 0x000fe20005741670 */
[----:B------:R-:W-:Y:S01]  /*7460*/  @!P5 STG.E.U8 desc[UR16][R14.64+0x30], R121 ;  /* 0x000030790e00d986 */ /* 0x000fe2000c101110 */
[----:B------:R-:W-:Y:S01]  /*7470*/  F2FP.SATFINITE.E4M3.F32.PACK_AB_MERGE_C R103, RZ, R103, RZ ;  /* 0x00000067ff67723e */ /* 0x000fe200048070ff */
[-C--:B------:R-:W-:Y:S01]  /*7480*/  FMUL R92, R92, R8.reuse ;  /* 0x000000085c5c7220 */ /* 0x080fe20000400000 */
[----:B------:R-:W-:Y:S01]  /*7490*/  F2FP.SATFINITE.E4M3.F32.PACK_AB_MERGE_C R101, RZ, R101, RZ ;  /* 0x00000065ff65723e */ /* 0x000fe200048070ff */
[----:B------:R-:W-:Y:S01]  /*74a0*/  @!P6 STG.E.U8 desc[UR16][R14.64+0x31], R25 ;  /* 0x000031190e00e986 */ /* 0x000fe2000c101110 */
[----:B------:R-:W-:Y:S01]  /*74b0*/  F2FP.SATFINITE.E4M3.F32.PACK_AB_MERGE_C R97, RZ, R97, RZ ;  /* 0x00000061ff61723e */ /* 0x000fe200048070ff */
[-C--:B------:R-:W-:Y:S01]  /*74c0*/  FMUL R88, R88, R8.reuse ;  /* 0x0000000858587220 */ /* 0x080fe20000400000 */
[-C--:B------:R-:W-:Y:S01]  /*74d0*/  FMUL R95, R95, R8.reuse ;  /* 0x000000085f5f7220 */ /* 0x080fe20000400000 */
[----:B------:R-:W-:Y:S01]  /*74e0*/  @!P0 STG.E.U8 desc[UR16][R16.64+0x39], R27 ;  /* 0x0000391b10008986 */ /* 0x000fe2000c101110 */
[----:B------:R-:W-:Y:S01]  /*74f0*/  ISETP.GE.AND P0, PT, R34, 0x81, PT ;  /* 0x000000812200780c */ /* 0x000fe20003f06270 */
[----:B------:R-:W-:Y:S01]  /*7500*/  FMUL R93, R93, R8 ;  /* 0x000000085d5d7220 */ /* 0x000fe20000400000 */
[----:B0-----:R-:W-:Y:S01]  /*7510*/  F2FP.SATFINITE.E4M3.F32.PACK_AB_MERGE_C R7, RZ, R112, RZ ;  /* 0x00000070ff07723e */ /* 0x001fe200048070ff */
[----:B------:R0:W-:Y:S01]  /*7520*/  @!P1 STG.E.U8 desc[UR16][R16.64+0x38], R119 ;  /* 0x0000387710009986 */ /* 0x0001e2000c101110 */
[C---:B------:R-:W-:Y:S01]  /*7530*/  ISETP.LT.OR P6, PT, R33.reuse, 0x1, !P0 ;  /* 0x000000012100780c */ /* 0x040fe200047c1670 */
[-C--:B------:R-:W-:Y:S01]  /*7540*/  FMUL R90, R90, R8.reuse ;  /* 0x000000085a5a7220 */ /* 0x080fe20000400000 */
[----:B------:R-:W-:Y:S01]  /*7550*/  ISETP.LT.OR P5, PT, R33, 0x2, !P0 ;  /* 0x000000022100780c */ /* 0x000fe200047a1670 */
[----:B------:R-:W-:Y:S01]  /*7560*/  @!P4 STG.E.U8 desc[UR16][R14.64+0x38], R117 ;  /* 0x000038750e00c986 */ /* 0x000fe2000c101110 */
[----:B------:R-:W-:Y:S01]  /*7570*/  ISETP.GE.AND P1, PT, R34, 0x89, PT ;  /* 0x000000892200780c */ /* 0x000fe20003f26270 */
[-C--:B------:R-:W-:Y:S01]  /*7580*/  FMUL R23, R23, R8.reuse ;  /* 0x0000000817177220 */ /* 0x080fe20000400000 */
[----:B------:R-:W-:Y:S01]  /*7590*/  F2FP.SATFINITE.E4M3.F32.PACK_AB_MERGE_C R99, RZ, R99, RZ ;  /* 0x00000063ff63723e */ /* 0x000fe200048070ff */
[----:B------:R1:W-:Y:S01]  /*75a0*/  @!P2 STG.E.U8 desc[UR16][R14.64+0x39], R7 ;  /* 0x000039070e00a986 */ /* 0x0003e2000c101110 */
[----:B------:R-:W-:Y:S01]  /*75b0*/  ISETP.LT.OR P4, PT, R33, 0x1, !P1 ;  /* 0x000000012100780c */ /* 0x000fe20004f81670 */
[-C--:B------:R-:W-:Y:S01]  /*75c0*/  FMUL R91, R91, R8.reuse ;  /* 0x000000085b5b7220 */ /* 0x080fe20000400000 */
[----:B------:R-:W-:Y:S01]  /*75d0*/  ISETP.LT.OR P2, PT, R33, 0xa, !P0 ;  /* 0x0000000a2100780c */ /* 0x000fe20004741670 */
[----:B------:R-:W-:Y:S01]  /*75e0*/  FMUL R89, R89, R8 ;  /* 0x0000000859597220 */ /* 0x000fe20000400000 */
[----:B0-----:R-:W-:Y:S01]  /*75f0*/  F2FP.SATFINITE.E4M3.F32.PACK_AB_MERGE_C R17, RZ, R110, RZ ;  /* 0x0000006eff11723e */ /* 0x001fe200048070ff */
[----:B------:R-:W-:Y:S01]  /*7600*/  @!P6 STG.E.U8 desc[UR16][R12.64], R115 ;  /* 0x000000730c00e986 */ /* 0x000fe2000c101110 */
[C---:B------:R-:W-:Y:S01]  /*7610*/  ISETP.LT.OR P6, PT, R33.reuse, 0x2, !P1 ;  /* 0x000000022100780c */ /* 0x040fe20004fc1670 */
[-C--:B------:R-:W-:Y:S01]  /*7620*/  FMUL R22, R22, R8.reuse ;  /* 0x0000000816167220 */ /* 0x080fe20000400000 */
[----:B------:R-:W-:Y:S01]  /*7630*/  F2FP.SATFINITE.E4M3.F32.PACK_AB_MERGE_C R95, RZ, R95, RZ ;  /* 0x0000005fff5f723e */ /* 0x000fe200048070ff */
[----:B------:R-:W-:Y:S01]  /*7640*/  @!P5 STG.E.U8 desc[UR16][R12.64+0x1], R17 ;  /* 0x000001110c00d986 */ /* 0x000fe2000c101110 */
[----:B------:R-:W-:Y:S01]  /*7650*/  ISETP.LT.OR P5, PT, R33, 0x9, !P0 ;  /* 0x000000092100780c */ /* 0x000fe200047a1670 */
[----:B------:R-:W-:Y:S01]  /*7660*/  FMUL R19, R19, R8 ;  /* 0x0000000813137220 */ /* 0x000fe20000400000 */
[----:B-1----:R-:W-:Y:S01]  /*7670*/  F2FP.SATFINITE.E4M3.F32.PACK_AB_MERGE_C R7, RZ, R108, RZ ;  /* 0x0000006cff07723e */ /* 0x002fe200048070ff */
[----:B------:R-:W-:Y:S01]  /*7680*/  @!P4 STG.E.U8 desc[UR16][R10.64], R113 ;  /* 0x000000710a00c986 */ /* 0x000fe2000c101110 */
[----:B------:R-:W-:Y:S01]  /*7690*/  F2FP.SATFINITE.E4M3.F32.PACK_AB_MERGE_C R15, RZ, R106, RZ ;  /* 0x0000006aff0f723e */ /* 0x000fe200048070ff */
[-C--:B------:R-:W-:Y:S01]  /*76a0*/  FMUL R18, R18, R8.reuse ;  /* 0x0000000812127220 */ /* 0x080fe20000400000 */
[----:B------:R-:W-:Y:S01]  /*76b0*/  ISETP.LT.OR P4, PT, R33, 0x9, !P1 ;  /* 0x000000092100780c */ /* 0x000fe20004f81670 */
[-C--:B------:R-:W-:Y:S01]  /*76c0*/  FMUL R21, R21, R8.reuse ;  /* 0x0000000815157220 */ /* 0x080fe20000400000 */
[----:B------:R-:W-:Y:S01]  /*76d0*/  F2FP.SATFINITE.E4M3.F32.PACK_AB_MERGE_C R93, RZ, R93, RZ ;  /* 0x0000005dff5d723e */ /* 0x000fe200048070ff */
[----:B------:R0:W-:Y:S01]  /*76e0*/  @!P6 STG.E.U8 desc[UR16][R10.64+0x1], R7 ;  /* 0x000001070a00e986 */ /* 0x0001e2000c101110 */
[C---:B------:R-:W-:Y:S01]  /*76f0*/  ISETP.LT.OR P6, PT, R33.reuse, 0xa, !P1 ;  /* 0x0000000a2100780c */ /* 0x040fe20004fc1670 */
[----:B------:R-:W-:Y:S01]  /*7700*/  FMUL R20, R20, R8 ;  /* 0x0000000814147220 */ /* 0x000fe20000400000 */
[----:B------:R-:W-:Y:S01]  /*7710*/  F2FP.SATFINITE.E4M3.F32.PACK_AB_MERGE_C R23, RZ, R23, RZ ;  /* 0x00000017ff17723e */ /* 0x000fe200048070ff */
[----:B------:R1:W-:Y:S01]  /*7720*/  @!P2 STG.E.U8 desc[UR16][R12.64+0x9], R15 ;  /* 0x0000090f0c00a986 */ /* 0x0003e2000c101110 */
[----:B------:R-:W-:-:S02]  /*7730*/  ISETP.LT.OR P2, PT, R33, 0x12, !P0 ;  /* 0x000000122100780c */ /* 0x000fc40004741670 */
[----:B------:R-:W-:Y:S01]  /*7740*/  F2FP.SATFINITE.E4M3.F32.PACK_AB_MERGE_C R91, RZ, R91, RZ ;  /* 0x0000005bff5b723e */ /* 0x000fe200048070ff */
[----:B------:R-:W-:Y:S01]  /*7750*/  @!P5 STG.E.U8 desc[UR16][R12.64+0x8], R109 ;  /* 0x0000086d0c00d986 */ /* 0x000fe2000c101110 */
[C---:B------:R-:W-:Y:S02]  /*7760*/  ISETP.LT.OR P5, PT, R33.reuse, 0x11, !P0 ;  /* 0x000000112100780c */ /* 0x040fe400047a1670 */
[----:B------:R-:W-:Y:S01]  /*7770*/  F2FP.SATFINITE.E4M3.F32.PACK_AB_MERGE_C R89, RZ, R89, RZ ;  /* 0x00000059ff59723e */ /* 0x000fe200048070ff */
[----:B------:R-:W-:Y:S01]  /*7780*/  @!P4 STG.E.U8 desc[UR16][R10.64+0x8], R111 ;  /* 0x0000086f0a00c986 */ /* 0x000fe2000c101110 */
[----:B0-----:R-:W-:Y:S02]  /*7790*/  F2FP.SATFINITE.E4M3.F32.PACK_AB_MERGE_C R7, RZ, R104, RZ ;  /* 0x00000068ff07723e */ /* 0x001fe400048070ff */
[C---:B------:R-:W-:Y:S02]  /*77a0*/  ISETP.LT.OR P4, PT, R33.reuse, 0x11, !P1 ;  /* 0x000000112100780c */ /* 0x040fe40004f81670 */
[----:B-1----:R-:W-:Y:S01]  /*77b0*/  F2FP.SATFINITE.E4M3.F32.PACK_AB_MERGE_C R15, RZ, R100, RZ ;  /* 0x00000064ff0f723e */ /* 0x002fe200048070ff */
[----:B------:R0:W-:Y:S01]  /*77c0*/  @!P6 STG.E.U8 desc[UR16][R10.64+0x9], R7 ;  /* 0x000009070a00e986 */ /* 0x0001e2000c101110 */
[----:B------:R-:W-:-:S02]  /*77d0*/  ISETP.LT.OR P6, PT, R33, 0x12, !P1 ;  /* 0x000000122100780c */ /* 0x000fc40004fc1670 */
[----:B------:R-:W-:Y:S01]  /*77e0*/  F2FP.SATFINITE.E4M3.F32.PACK_AB_MERGE_C R19, RZ, R19, RZ ;  /* 0x00000013ff13723e */ /* 0x000fe200048070ff */
[----:B------:R1:W-:Y:S01]  /*77f0*/  @!P2 STG.E.U8 desc[UR16][R12.64+0x11], R15 ;  /* 0x0000110f0c00a986 */ /* 0x0003e2000c101110 */
[C---:B------:R-:W-:Y:S02]  /*7800*/  ISETP.LT.OR P2, PT, R33.reuse, 0x1a, !P0 ;  /* 0x0000001a2100780c */ /* 0x040fe40004741670 */
[----:B------:R-:W-:Y:S01]  /*7810*/  F2FP.SATFINITE.E4M3.F32.PACK_AB_MERGE_C R21, RZ, R21, RZ ;  /* 0x00000015ff15723e */ /* 0x000fe200048070ff */
[----:B------:R-:W-:Y:S01]  /*7820*/  @!P5 STG.E.U8 desc[UR16][R12.64+0x10], R107 ;  /* 0x0000106b0c00d986 */ /* 0x000fe2000c101110 */
[----:B------:R-:W-:Y:S02]  /*7830*/  ISETP.LT.OR P5, PT, R33, 0x19, !P0 ;  /* 0x000000192100780c */ /* 0x000fe400047a1670 */
[----:B------:R-:W-:Y:S01]  /*7840*/  F2FP.SATFINITE.E4M3.F32.PACK_AB_MERGE_C R17, RZ, R20, RZ ;  /* 0x00000014ff11723e */ /* 0x000fe200048070ff */
[----:B------:R-:W-:Y:S01]  /*7850*/  @!P4 STG.E.U8 desc[UR16][R10.64+0x10], R105 ;  /* 0x000010690a00c986 */ /* 0x000fe2000c101110 */
[----:B0-----:R-:W-:-:S02]  /*7860*/  F2FP.SATFINITE.E4M3.F32.PACK_AB_MERGE_C R7, RZ, R102, RZ ;  /* 0x00000066ff07723e */ /* 0x001fc400048070ff */
[C---:B------:R-:W-:Y:S02]  /*7870*/  ISETP.LT.OR P4, PT, R33.reuse, 0x19, !P1 ;  /* 0x000000192100780c */ /* 0x040fe40004f81670 */
[----:B-1----:R-:W-:Y:S01]  /*7880*/  F2FP.SATFINITE.E4M3.F32.PACK_AB_MERGE_C R15, RZ, R98, RZ ;  /* 0x00000062ff0f723e */ /* 0x002fe200048070ff */
[----:B------:R0:W-:Y:S01]  /*7890*/  @!P6 STG.E.U8 desc[UR16][R10.64+0x11], R7 ;  /* 0x000011070a00e986 */ /* 0x0001e2000c101110 */
[----:B------:R-:W-:-:S03]  /*78a0*/  ISETP.LT.OR P6, PT, R33, 0x1a, !P1 ;  /* 0x0000001a2100780c */ /* 0x000fc60004fc1670 */
[----:B------:R1:W-:Y:S01]  /*78b0*/  @!P2 STG.E.U8 desc[UR16][R12.64+0x19], R15 ;  /* 0x0000190f0c00a986 */ /* 0x0003e2000c101110 */
[----:B------:R-:W-:-:S03]  /*78c0*/  ISETP.LT.OR P2, PT, R33, 0x22, !P0 ;  /* 0x000000222100780c */ /* 0x000fc60004741670 */
[----:B------:R-:W-:Y:S01]  /*78d0*/  @!P5 STG.E.U8 desc[UR16][R12.64+0x18], R103 ;  /* 0x000018670c00d986 */ /* 0x000fe2000c101110 */
[C---:B------:R-:W-:Y:S02]  /*78e0*/  ISETP.LT.OR P5, PT, R33.reuse, 0x21, !P0 ;  /* 0x000000212100780c */ /* 0x040fe400047a1670 */
[----:B0-----:R-:W-:Y:S01]  /*78f0*/  F2FP.SATFINITE.E4M3.F32.PACK_AB_MERGE_C R7, RZ, R96, RZ ;  /* 0x00000060ff07723e */ /* 0x001fe200048070ff */
[----:B------:R-:W-:Y:S01]  /*7900*/  @!P4 STG.E.U8 desc[UR16][R10.64+0x18], R101 ;  /* 0x000018650a00c986 */ /* 0x000fe2000c101110 */
        /* <DEDUP_REMOVED lines=25> */
[C---:B------:R-:W-:Y:S02]  /*7aa0*/  ISETP.LT.OR P2, PT, R33.reuse, 0x39, !P0 ;  /* 0x000000392100780c */ /* 0x040fe40004741670 */
[C---:B------:R-:W-:Y:S01]  /*7ab0*/  ISETP.LT.OR P0, PT, R33.reuse, 0x3a, !P0 ;  /* 0x0000003a2100780c */ /* 0x040fe20004701670 */
[----:B------:R1:W-:Y:S01]  /*7ac0*/  @!P5 STG.E.U8 desc[UR16][R12.64+0x30], R91 ;  /* 0x0000305b0c00d986 */ /* 0x0003e2000c101110 */
[C---:B------:R-:W-:Y:S02]  /*7ad0*/  ISETP.LT.OR P5, PT, R33.reuse, 0x39, !P1 ;  /* 0x000000392100780c */ /* 0x040fe40004fa1670 */
[----:B------:R-:W-:Y:S01]  /*7ae0*/  ISETP.LT.OR P1, PT, R33, 0x3a, !P1 ;  /* 0x0000003a2100780c */ /* 0x000fe20004f21670 */
[----:B------:R1:W-:Y:S01]  /*7af0*/  @!P4 STG.E.U8 desc[UR16][R10.64+0x30], R89 ;  /* 0x000030590a00c986 */ /* 0x0003e2000c101110 */
[----:B0-----:R-:W-:-:S05]  /*7b00*/  F2FP.SATFINITE.E4M3.F32.PACK_AB_MERGE_C R7, RZ, R22, RZ ;  /* 0x00000016ff07723e */ /* 0x001fca00048070ff */
[----:B------:R1:W-:Y:S04]  /*7b10*/  @!P6 STG.E.U8 desc[UR16][R10.64+0x31], R7 ;  /* 0x000031070a00e986 */ /* 0x0003e8000c101110 */
[----:B------:R1:W-:Y:S04]  /*7b20*/  @!P2 STG.E.U8 desc[UR16][R12.64+0x38], R19 ;  /* 0x000038130c00a986 */ /* 0x0003e8000c101110 */
[----:B------:R1:W-:Y:S04]  /*7b30*/  @!P0 STG.E.U8 desc[UR16][R12.64+0x39], R15 ;  /* 0x0000390f0c008986 */ /* 0x0003e8000c101110 */
[----:B------:R1:W-:Y:S04]  /*7b40*/  @!P5 STG.E.U8 desc[UR16][R10.64+0x38], R21 ;  /* 0x000038150a00d986 */ /* 0x0003e8000c101110 */
[----:B------:R1:W-:Y:S02]  /*7b50*/  @!P1 STG.E.U8 desc[UR16][R10.64+0x39], R17 ;  /* 0x000039110a009986 */ /* 0x0003e4000c101110 */
.L_x_168:
[----:B------:R-:W-:Y:S05]  /*7b60*/  BSYNC B0 ;  /* 0x0000000000007941 */ /* 0x000fea0003800000 */
.L_x_38:
[----:B------:R-:W-:Y:S01]  /*7b70*/  ULDC UR6, c[0x0][0xc] ;  /* 0x0000030000067ab9 */ /* 0x000fe20000000800 */
[----:B------:R-:W-:Y:S01]  /*7b80*/  ULDC UR7, c[0x0][0x10] ;  /* 0x0000040000077ab9 */ /* 0x000fe20000000800 */
[----:B01---5:R-:W0:Y:S01]  /*7b90*/  LDC R7, c[0x0][0x14] ;  /* 0x00000500ff077b82 */ /* 0x023e220000000800 */
[----:B------:R-:W-:Y:S01]  /*7ba0*/  UIMAD.WIDE.U32 UR6, UR6, UR7, URZ ;  /* 0x00000007060672a5 */ /* 0x000fe2000f8e003f */
[----:B------:R-:W-:Y:S01]  /*7bb0*/  PRMT R10, RZ, 0x7610, R10 ;  /* 0x00007610ff0a7816 */ /* 0x000fe2000000000a */
[----:B------:R-:W-:-:S04]  /*7bc0*/  IMAD.MOV.U32 R11, RZ, RZ, -0x1 ;  /* 0xffffffffff0b7424 */ /* 0x000fc800078e00ff */
[----:B0-----:R-:W-:-:S04]  /*7bd0*/  IMAD.WIDE.U32 R2, R7, UR6, R2 ;  /* 0x0000000607027c25 */ /* 0x001fc8000f8e0002 */
[----:B------:R-:W-:Y:S01]  /*7be0*/  IMAD R7, R7, UR7, RZ ;  /* 0x0000000707077c24 */ /* 0x000fe2000f8e02ff */
[----:B------:R-:W-:Y:S02]  /*7bf0*/  ULDC.64 UR6, c[0x0][0x650] ;  /* 0x0001940000067ab9 */ /* 0x000fe40000000a00 */
[----:B------:R-:W-:Y:S01]  /*7c00*/  ISETP.GE.U32.AND P0, PT, R2, UR6, PT ;  /* 0x0000000602007c0c */ /* 0x000fe2000bf06070 */
[----:B------:R-:W-:Y:S02]  /*7c10*/  IMAD.IADD R3, R3, 0x1, R7 ;  /* 0x0000000103037824 */ /* 0x000fe400078e0207 */
[----:B------:R-:W-:-:S03]  /*7c20*/  IMAD.MOV.U32 R7, RZ, RZ, -0x1 ;  /* 0xffffffffff077424 */ /* 0x000fc600078e00ff */
[----:B------:R-:W-:-:S13]  /*7c30*/  ISETP.GE.U32.AND.EX P0, PT, R3, UR7, PT, P0 ;  /* 0x0000000703007c0c */ /* 0x000fda000bf06100 */
[----:B------:R-:W-:Y:S05]  /*7c40*/  @P0 BRA `(.L_x_169) ;  /* 0x0000000400600947 */ /* 0x000fea0003800000 */
[----:B------:R-:W0:Y:S01]  /*7c50*/  S2R R22, SR_CTAID.X ;  /* 0x0000000000167919 */ /* 0x000e220000002500 */
[----:B------:R-:W1:Y:S01]  /*7c60*/  LDC.64 R16, c[0x0][0x628] ;  /* 0x00018a00ff107b82 */ /* 0x000e620000000a00 */
[----:B------:R-:W-:Y:S01]  /*7c70*/  ULDC UR6, c[0x0][0x150] ;  /* 0x0000540000067ab9 */ /* 0x000fe20000000800 */
[----:B--234-:R-:W-:Y:S01]  /*7c80*/  IMAD.MOV.U32 R14, RZ, RZ, R2 ;  /* 0x000000ffff0e7224 */ /* 0x01cfe200078e0002 */
[----:B------:R-:W2:Y:S01]  /*7c90*/  S2R R24, SR_CTAID.Y ;  /* 0x0000000000187919 */ /* 0x000ea20000002600 */
[----:B------:R-:W-:-:S04]  /*7ca0*/  IMAD.MOV.U32 R15, RZ, RZ, R3 ;  /* 0x000000ffff0f7224 */ /* 0x000fc800078e0003 */
[----:B------:R-:W3:Y:S08]  /*7cb0*/  LDC R25, c[0x0][0x144] ;  /* 0x00005100ff197b82 */ /* 0x000ef00000000800 */
[----:B------:R-:W4:Y:S08]  /*7cc0*/  LDC R18, c[0x0][0x630] ;  /* 0x00018c00ff127b82 */ /* 0x000f300000000800 */
[----:B------:R-:W2:Y:S01]  /*7cd0*/  LDC.64 R20, c[0x0][0x620] ;  /* 0x00018800ff147b82 */ /* 0x000ea20000000a00 */
[----:B-1----:R-:W-:-:S04]  /*7ce0*/  ISETP.NE.U32.AND P0, PT, R16, RZ, PT ;  /* 0x000000ff1000720c */ /* 0x002fc80003f05070 */
[----:B------:R-:W-:Y:S02]  /*7cf0*/  ISETP.NE.AND.EX P0, PT, R17, RZ, PT, P0 ;  /* 0x000000ff1100720c */ /* 0x000fe40003f05300 */
[----:B0-----:R-:W-:-:S05]  /*7d00*/  I2FP.F32.U32 R7, R22 ;  /* 0x0000001600077245 */ /* 0x001fca0000201000 */
[----:B------:R-:W-:-:S04]  /*7d10*/  FMUL R7, R7, UR6 ;  /* 0x0000000607077c20 */ /* 0x000fc80008400000 */
[----:B------:R0:W1:Y:S02]  /*7d20*/  F2I.U32.TRUNC.NTZ R23, R7 ;  /* 0x0000000700177305 */ /* 0x000064000020f000 */
[----:B---34-:R-:W-:Y:S05]  /*7d30*/  @!P0 BRA `(.L_x_170) ;  /* 0x0000000000288947 */ /* 0x018fea0003800000 */
[----:B0-----:R-:W0:Y:S02]  /*7d40*/  LDC R7, c[0x0][0x634] ;  /* 0x00018d00ff077b82 */ /* 0x001e240000000800 */
        /* <DEDUP_REMOVED lines=9> */
.L_x_170:
[-CC-:B------:R-:W-:Y:S01]  /*7de0*/  SHF.R.U64 R19, R14, R18.reuse, R15.reuse ;  /* 0x000000120e137219 */ /* 0x180fe2000000120f */
[----:B------:R-:W3:Y:S01]  /*7df0*/  LDC.64 R30, c[0x0][0x640] ;  /* 0x00019000ff1e7b82 */ /* 0x000ee20000000a00 */
[----:B0-----:R-:W-:Y:S01]  /*7e00*/  SHF.R.U32.HI R7, RZ, R18, R15 ;  /* 0x00000012ff077219 */ /* 0x001fe2000001160f */
[----:B-1----:R-:W-:Y:S01]  /*7e10*/  IMAD.MOV R23, RZ, RZ, -R23 ;  /* 0x000000ffff177224 */ /* 0x002fe200078e0a17 */
[----:B------:R-:W-:Y:S01]  /*7e20*/  IADD3 R13, P0, RZ, -R19, RZ ;  /* 0x80000013ff0d7210 */ /* 0x000fe20007f1e0ff */
[----:B------:R-:W-:Y:S02]  /*7e30*/  ULDC UR6, c[0x0][0x154] ;  /* 0x0000550000067ab9 */ /* 0x000fe40000000800 */
[----:B------:R-:W-:Y:S02]  /*7e40*/  IMAD R25, R25, R23, R22 ;  /* 0x0000001719197224 */ /* 0x000fe400078e0216 */
[----:B------:R-:W0:Y:S01]  /*7e50*/  LDC R14, c[0x0][0x618] ;  /* 0x00018600ff0e7b82 */ /* 0x000e220000000800 */
[----:B------:R-:W-:-:S02]  /*7e60*/  IMAD.X R7, RZ, RZ, ~R7, P0 ;  /* 0x000000ffff077224 */ /* 0x000fc400000e0e07 */
[----:B--2---:R-:W-:-:S04]  /*7e70*/  IMAD.WIDE.U32 R10, R13, R20, R2 ;  /* 0x000000140d0a7225 */ /* 0x004fc800078e0002 */
[----:B------:R-:W-:Y:S01]  /*7e80*/  IMAD R12, R7, R20, RZ ;  /* 0x00000014070c7224 */ /* 0x000fe200078e02ff */
[----:B------:R-:W1:Y:S03]  /*7e90*/  LDC R26, c[0x0][0x608] ;  /* 0x00018200ff1a7b82 */ /* 0x000e660000000800 */
[----:B------:R-:W-:Y:S02]  /*7ea0*/  IMAD R7, R13, R21, R12 ;  /* 0x000000150d077224 */ /* 0x000fe400078e020c */
[----:B------:R-:W-:Y:S02]  /*7eb0*/  IMAD.MOV.U32 R13, RZ, RZ, 0x1 ;  /* 0x00000001ff0d7424 */ /* 0x000fe400078e00ff */
[----:B------:R-:W-:Y:S01]  /*7ec0*/  IMAD.IADD R7, R11, 0x1, R7 ;  /* 0x000000010b077824 */ /* 0x000fe200078e0207 */
[----:B------:R-:W2:Y:S01]  /*7ed0*/  LDC R28, c[0x0][0x658] ;  /* 0x00019600ff1c7b82 */ /* 0x000ea20000000800 */
[----:B------:R-:W-:-:S02]  /*7ee0*/  I2FP.F32.U32 R11, R24 ;  /* 0x00000018000b7245 */ /* 0x000fc40000201000 */
[----:B---3--:R-:W-:-:S03]  /*7ef0*/  ISETP.NE.U32.AND P0, PT, R30, RZ, PT ;  /* 0x000000ff1e00720c */ /* 0x008fc60003f05070 */
[----:B------:R-:W-:Y:S01]  /*7f00*/  FMUL R12, R11, UR6 ;  /* 0x000000060b0c7c20 */ /* 0x000fe20008400000 */
[----:B------:R-:W-:Y:S01]  /*7f10*/  ISETP.NE.AND.EX P0, PT, R31, RZ, PT, P0 ;  /* 0x000000ff1f00720c */ /* 0x000fe20003f05300 */
[----:B------:R-:W3:Y:S01]  /*7f20*/  LDC R23, c[0x0][0x148] ;  /* 0x00005200ff177b82 */ /* 0x000ee20000000800 */
[-CC-:B0-----:R-:W-:Y:S01]  /*7f30*/  SHF.R.U64 R18, R10, R14.reuse, R7.reuse ;  /* 0x0000000e0a127219 */ /* 0x181fe20000001207 */
[----:B------:R0:W4:Y:S01]  /*7f40*/  F2I.U32.TRUNC.NTZ R20, R12 ;  /* 0x0000000c00147305 */ /* 0x000122000020f000 */
[----:B------:R-:W-:Y:S01]  /*7f50*/  SHF.R.U32.HI R7, RZ, R14, R7 ;  /* 0x0000000eff077219 */ /* 0x000fe20000011607 */
[----:B------:R-:W-:-:S04]  /*7f60*/  IMAD.MOV.U32 R11, RZ, RZ, -0x1 ;  /* 0xffffffffff0b7424 */ /* 0x000fc800078e00ff */
[----:B------:R-:W0:Y:S01]  /*7f70*/  LDC R22, c[0x0][0x600] ;  /* 0x00018000ff167b82 */ /* 0x000e220000000800 */
[-CC-:B-1----:R-:W-:Y:S02]  /*7f80*/  SHF.R.U64 R16, R18, R26.reuse, R7.reuse ;  /* 0x0000001a12107219 */ /* 0x182fe40000001207 */
[----:B------:R-:W-:-:S05]  /*7f90*/  SHF.R.U32.HI R7, RZ, R26, R7 ;  /* 0x0000001aff077219 */ /* 0x000fca0000011607 */
[----:B------:R-:W1:Y:S01]  /*7fa0*/  LDC R29, c[0x0][0x648] ;  /* 0x00019200ff1d7b82 */ /* 0x000e620000000800 */
[-C--:B--2---:R-:W-:Y:S02]  /*7fb0*/  SHF.L.U32 R10, R11, R28.reuse, RZ ;  /* 0x0000001c0b0a7219 */ /* 0x084fe400000006ff */
[-CC-:B------:R-:W-:Y:S02]  /*7fc0*/  SHF.R.U64 R21, R16, R28.reuse, R7.reuse ;  /* 0x0000001c10157219 */ /* 0x180fe40000001207 */
[----:B------:R-:W-:Y:S02]  /*7fd0*/  SHF.R.U32.HI R11, RZ, R28, R7 ;  /* 0x0000001cff0b7219 */ /* 0x000fe40000011607 */
[----:B------:R-:W-:Y:S01]  /*7fe0*/  LOP3.LUT R27, RZ, R10, RZ, 0x33, !PT ;  /* 0x0000000aff1b7212 */ /* 0x000fe200078e33ff */
[----:B------:R-:W2:Y:S01]  /*7ff0*/  LDC R33, c[0x0][0x638] ;  /* 0x00018e00ff217b82 */ /* 0x000ea20000000800 */
[----:B------:R-:W-:Y:S01]  /*8000*/  SHF.L.U32 R28, R13, R28, RZ ;  /* 0x0000001c0d1c7219 */ /* 0x000fe200000006ff */
[----:B------:R-:W-:-:S06]  /*8010*/  IMAD.MOV.U32 R10, RZ, RZ, R21 ;  /* 0x000000ffff0a7224 */ /* 0x000fcc00078e0015 */
[----:B------:R-:W0:Y:S01]  /*8020*/  LDC R34, c[0x0][0x610] ;  /* 0x00018400ff227b82 */ /* 0x000e220000000800 */
[----:B----4-:R-:W-:Y:S05]  /*8030*/  @!P0 BRA `(.L_x_171) ;  /* 0x0000000000288947 */ /* 0x010fea0003800000 */
[----:B------:R-:W4:Y:S02]  /*8040*/  LDC R10, c[0x0][0x64c] ;  /* 0x00019300ff0a7b82 */ /* 0x000f240000000800 */
[----:B----4-:R-:W-:-:S05]  /*8050*/  IADD3 R7, P0, R21, R10, RZ ;  /* 0x0000000a15077210 */ /* 0x010fca0007f1e0ff */
[----:B------:R-:W-:-:S04]  /*8060*/  IMAD.X R17, RZ, RZ, R11, P0 ;  /* 0x000000ffff117224 */ /* 0x000fc800000e060b */
[----:B------:R-:W-:-:S04]  /*8070*/  IMAD.WIDE.U32 R10, R17, R30, RZ ;  /* 0x0000001e110a7225 */ /* 0x000fc800078e00ff */
[----:B0-----:R-:W-:-:S04]  /*8080*/  IMAD.WIDE.U32 R12, P0, R7, R31, R10 ;  /* 0x0000001f070c7225 */ /* 0x001fc8000780000a */
[----:B------:R-:W-:-:S04]  /*8090*/  IMAD.WIDE.U32 R10, R7, R30, RZ ;  /* 0x0000001e070a7225 */ /* 0x000fc800078e00ff */
[----:B------:R-:W-:Y:S01]  /*80a0*/  IMAD.X R15, RZ, RZ, RZ, P0 ;  /* 0x000000ffff0f7224 */ /* 0x000fe200000e06ff */
[----:B------:R-:W-:Y:S01]  /*80b0*/  IADD3 RZ, P0, R11, R12, RZ ;  /* 0x0000000c0bff7210 */ /* 0x000fe20007f1e0ff */
[----:B------:R-:W-:-:S04]  /*80c0*/  IMAD.MOV.U32 R14, RZ, RZ, R13 ;  /* 0x000000ffff0e7224 */ /* 0x000fc800078e000d */
[----:B------:R-:W-:-:S08]  /*80d0*/  IMAD.WIDE.U32.X R10, R17, R31, R14, P0 ;  /* 0x0000001f110a7225 */ /* 0x000fd000000e040e */
.L_x_171:
[----:B-1----:R-:W-:Y:S01]  /*80e0*/  SHF.R.U64 R7, R10, R29, R11 ;  /* 0x0000001d0a077219 */ /* 0x002fe2000000120b */
[----:B0-----:R-:W-:Y:S01]  /*80f0*/  VIADD R11, R22, 0xffffffff ;  /* 0xffffffff160b7836 */ /* 0x001fe20000000000 */
[----:B------:R-:W-:Y:S01]  /*8100*/  LOP3.LUT R32, R16, R27, RZ, 0xc0, !PT ;  /* 0x0000001b10207212 */ /* 0x000fe200078ec0ff */
[----:B------:R-:W-:Y:S02]  /*8110*/  IMAD.MOV R20, RZ, RZ, -R20 ;  /* 0x000000ffff147224 */ /* 0x000fe400078e0a14 */
[----:B------:R-:W-:Y:S01]  /*8120*/  IMAD.MOV R10, RZ, RZ, -R7 ;  /* 0x000000ffff0a7224 */ /* 0x000fe200078e0a07 */
[----:B------:R-:W-:Y:S01]  /*8130*/  LOP3.LUT R18, R18, R11, RZ, 0xc0, !PT ;  /* 0x0000000b12127212 */ /* 0x000fe200078ec0ff */
[----:B------:R-:W-:Y:S02]  /*8140*/  IMAD R32, R28, R7, R32 ;  /* 0x000000071c207224 */ /* 0x000fe400078e0220 */
[----:B---3--:R-:W-:Y:S02]  /*8150*/  @P3 IMAD R25, R23, R20, R24 ;  /* 0x0000001417193224 */ /* 0x008fe400078e0218 */
[----:B--2---:R-:W-:-:S02]  /*8160*/  IMAD R7, R10, R33, R21 ;  /* 0x000000210a077224 */ /* 0x004fc400078e0215 */
[----:B------:R-:W-:Y:S02]  /*8170*/  IMAD R32, R32, R34, R25 ;  /* 0x0000002220207224 */ /* 0x000fe400078e0219 */
[----:B------:R-:W-:Y:S02]  /*8180*/  IMAD R7, R7, R22, R18 ;  /* 0x0000001607077224 */ /* 0x000fe400078e0212 */
[----:B------:R-:W-:-:S03]  /*8190*/  IMAD.MOV.U32 R10, RZ, RZ, 0x1 ;  /* 0x00000001ff0a7424 */ /* 0x000fc600078e00ff */
[----:B------:R-:W-:Y:S02]  /*81a0*/  SEL R11, R7, R32, !P3 ;  /* 0x00000020070b7207 */ /* 0x000fe40005800000 */
[----:B------:R-:W-:Y:S01]  /*81b0*/  SEL R32, R32, R7, !P3 ;  /* 0x0000000720207207 */ /* 0x000fe20005800000 */
[----:B------:R-:W-:-:S07]  /*81c0*/  IMAD.MOV.U32 R7, RZ, RZ, R19 ;  /* 0x000000ffff077224 */ /* 0x000fce00078e0013 */
.L_x_169:
[----:B------:R-:W-:Y:S01]  /*81d0*/  LOP3.LUT P0, RZ, R10, 0xff, RZ, 0xc0, !PT ;  /* 0x000000ff0aff7812 */ /* 0x000fe2000780c0ff */
[----:B------:R-:W-:-:S12]  /*81e0*/  IMAD.MOV.U32 R10, RZ, RZ, R32 ;  /* 0x000000ffff0a7224 */ /* 0x000fd800078e0020 */
[----:B------:R-:W-:Y:S05]  /*81f0*/  @P0 BRA `(.L_x_172) ;  /* 0xffffff9000380947 */ /* 0x000fea000383ffff */
[----:B------:R-:W-:Y:S05]  /*8200*/  EXIT ;  /* 0x000000000000794d */ /* 0x000fea0003800000 */
.L_x_8:
[----:B-1----:R-:W-:Y:S01]  /*8210*/  ULDC.64 UR4, c[0x0][0x650] ;  /* 0x0001940000047ab9 */ /* 0x002fe20000000a00 */
        /* <DEDUP_REMOVED lines=25> */
.L_x_174:
[----:B------:R-:W0:Y:S01]  /*83b0*/  LDC.64 R28, c[0x0][0x640] ;  /* 0x00019000ff1c7b82 */ /* 0x000e220000000a00 */
[-CC-:B------:R-:W-:Y:S01]  /*83c0*/  SHF.R.U64 R21, R16, R6.reuse, R17.reuse ;  /* 0x0000000610157219 */ /* 0x180fe20000001211 */
[----:B------:R-:W-:Y:S01]  /*83d0*/  IMAD.MOV.U32 R31, RZ, RZ, 0x1 ;  /* 0x00000001ff1f7424 */ /* 0x000fe200078e00ff */
[----:B------:R-:W-:Y:S02]  /*83e0*/  SHF.R.U32.HI R5, RZ, R6, R17 ;  /* 0x00000006ff057219 */ /* 0x000fe40000011611 */
        /* <DEDUP_REMOVED lines=9> */
[----:B0-----:R-:W-:Y:S01]  /*8480*/  ISETP.NE.U32.AND P0, PT, R28, RZ, PT ;  /* 0x000000ff1c00720c */ /* 0x001fe20003f05070 */
[----:B------:R-:W-:-:S03]  /*8490*/  IMAD.MOV.U32 R11, RZ, RZ, -0x1 ;  /* 0xffffffffff0b7424 */ /* 0x000fc600078e00ff */
[----:B------:R-:W-:Y:S02]  /*84a0*/  ISETP.NE.AND.EX P0, PT, R29, RZ, PT, P0 ;  /* 0x000000ff1d00720c */ /* 0x000fe40003f05300 */
[----:B------:R-:W0:Y:S01]  /*84b0*/  LDC R24, c[0x0][0x600] ;  /* 0x00018000ff187b82 */ /* 0x000e220000000800 */
[-CC-:B-1----:R-:W-:Y:S02]  /*84c0*/  SHF.R.U64 R18, R10, R14.reuse, R5.reuse ;  /* 0x0000000e0a127219 */ /* 0x182fe40000001205 */
[----:B------:R-:W-:-:S05]  /*84d0*/  SHF.R.U32.HI R5, RZ, R14, R5 ;  /* 0x0000000eff057219 */ /* 0x000fca0000011605 */
        /* <DEDUP_REMOVED lines=21> */
.L_x_175:
[----:B-1----:R-:W-:Y:S01]  /*8630*/  SHF.R.U64 R6, R10, R25, R11 ;  /* 0x000000190a067219 */ /* 0x002fe2000000120b */
[----:B0-----:R-:W-:Y:S01]  /*8640*/  VIADD R11, R24, 0xffffffff ;  /* 0xffffffff180b7836 */ /* 0x001fe20000000000 */
[----:B------:R-:W-:Y:S01]  /*8650*/  SHF.L.U32 R9, R31, R26, RZ ;  /* 0x0000001a1f097219 */ /* 0x000fe200000006ff */
[----:B------:R-:W-:Y:S01]  /*8660*/  @P3 IMAD R12, R13, R20, R8 ;  /* 0x000000140d0c3224 */ /* 0x000fe200078e0208 */
[----:B------:R-:W-:Y:S01]  /*8670*/  LOP3.LUT R5, R22, R33, RZ, 0xc0, !PT ;  /* 0x0000002116057212 */ /* 0x000fe200078ec0ff */
[----:B------:R-:W-:Y:S01]  /*8680*/  IMAD.MOV R10, RZ, RZ, -R6 ;  /* 0x000000ffff0a7224 */ /* 0x000fe200078e0a06 */
[----:B------:R-:W-:Y:S01]  /*8690*/  LOP3.LUT R18, R18, R11, RZ, 0xc0, !PT ;  /* 0x0000000b12127212 */ /* 0x000fe200078ec0ff */
[----:B------:R-:W-:Y:S02]  /*86a0*/  IMAD.MOV.U32 R16, RZ, RZ, R21 ;  /* 0x000000ffff107224 */ /* 0x000fe400078e0015 */
[----:B------:R-:W-:Y:S02]  /*86b0*/  IMAD R9, R9, R6, R5 ;  /* 0x0000000609097224 */ /* 0x000fe400078e0205 */
[----:B--2---:R-:W-:-:S02]  /*86c0*/  IMAD R5, R10, R27, R23 ;  /* 0x0000001b0a057224 */ /* 0x004fc400078e0217 */
[----:B---3--:R-:W-:Y:S02]  /*86d0*/  IMAD R12, R9, R30, R12 ;  /* 0x0000001e090c7224 */ /* 0x008fe400078e020c */
[----:B------:R-:W-:Y:S02]  /*86e0*/  IMAD.MOV.U32 R6, RZ, RZ, 0x1 ;  /* 0x00000001ff067424 */ /* 0x000fe400078e00ff */
[----:B------:R-:W-:-:S03]  /*86f0*/  IMAD R9, R5, R24, R18 ;  /* 0x0000001805097224 */ /* 0x000fc600078e0212 */
[----:B------:R-:W-:Y:S02]  /*8700*/  PRMT R5, R6, 0x7610, R5 ;  /* 0x0000761006057816 */ /* 0x000fe40000000005 */
[----:B------:R-:W-:Y:S02]  /*8710*/  SEL R6, R9, R12, !P3 ;  /* 0x0000000c09067207 */ /* 0x000fe40005800000 */
[----:B------:R-:W-:-:S07]  /*8720*/  SEL R18, R12, R9, !P3 ;  /* 0x000000090c127207 */ /* 0x000fce0005800000 */
.L_x_173:
[----:B------:R-:W-:-:S08]  /*8730*/  NOP ;  /* 0x0000000000007918 */ /* 0x000fd00000000000 */
[----:B------:R-:W0:-:S00]  /*8740*/  USETMAXREG.DEALLOC.CTAPOOL 0x28 ;  /* 0x00000028000079c8 */ /* 0x000e0000080e0500 */
[----:B0-----:R-:W-:-:S13]  /*8750*/  ISETP.NE.AND P0, PT, R7, RZ, PT ;  /* 0x000000ff0700720c */ /* 0x001fda0003f05270 */
[----:B------:R-:W-:Y:S05]  /*8760*/  @P0 EXIT ;  /* 0x000000000000094d */ /* 0x000fea0003800000 */
[----:B------:R-:W-:Y:S01]  /*8770*/  LOP3.LUT P0, RZ, R5, 0xff, RZ, 0xc0, !PT ;  /* 0x000000ff05ff7812 */ /* 0x000fe2000780c0ff */
[----:B------:R-:W-:Y:S02]  /*8780*/  IMAD.MOV.U32 R5, RZ, RZ, 0x1 ;  /* 0x00000001ff057424 */ /* 0x000fe400078e00ff */
[----:B------:R-:W-:-:S10]  /*8790*/  IMAD.MOV.U32 R17, RZ, RZ, RZ ;  /* 0x000000ffff117224 */ /* 0x000fd400078e00ff */
[----:B------:R-:W-:Y:S05]  /*87a0*/  @!P0 BRA `(.L_x_176) ;  /* 0x0000000c003c8947 */ /* 0x000fea0003800000 */
[----:B------:R-:W0:Y:S01]  /*87b0*/  LDC R5, c[0x0][0x28c] ;  /* 0x0000a300ff057b82 */ /* 0x000e220000000800 */
[----:B------:R-:W1:Y:S01]  /*87c0*/  S2R R12, SR_CgaCtaId ;  /* 0x00000000000c7919 */ /* 0x000e620000008800 */
[----:B------:R-:W-:Y:S01]  /*87d0*/  ULDC UR5, c[0x0][0x658] ;  /* 0x0001960000057ab9 */ /* 0x000fe20000000800 */
[----:B------:R-:W-:Y:S01]  /*87e0*/  UMOV UR7, 0xffffffff ;  /* 0xffffffff00077882 */ /* 0x000fe20000000000 */
[----:B------:R-:W-:Y:S01]  /*87f0*/  ULDC UR6, c[0x0][0xc] ;  /* 0x0000030000067ab9 */ /* 0x000fe20000000800 */
[----:B------:R-:W-:Y:S01]  /*8800*/  USHF.L.U32 UR8, UR7, UR5, URZ ;  /* 0x0000000507087299 */ /* 0x000fe2000800063f */
[----:B------:R-:W-:Y:S01]  /*8810*/  BSSY B0, `(.L_x_176) ;  /* 0x00000c8000007945 */ /* 0x000fe20003800000 */
[----:B------:R-:W-:Y:S01]  /*8820*/  UMOV UR9, 0x1 ;  /* 0x0000000100097882 */ /* 0x000fe20000000000 */
[----:B------:R-:W-:Y:S01]  /*8830*/  ULDC UR7, c[0x0][0x10] ;  /* 0x0000040000077ab9 */ /* 0x000fe20000000800 */
[----:B------:R-:W-:Y:S01]  /*8840*/  USHF.L.U32 UR18, UR9, UR5, URZ ;  /* 0x0000000509127299 */ /* 0x000fe2000800063f */
[----:B------:R-:W-:Y:S01]  /*8850*/  IMAD.MOV.U32 R14, RZ, RZ, 0x1 ;  /* 0x00000001ff0e7424 */ /* 0x000fe200078e00ff */
[----:B------:R-:W-:Y:S01]  /*8860*/  UIMAD.WIDE.U32 UR6, UR6, UR7, URZ ;  /* 0x00000007060672a5 */ /* 0x000fe2000f8e003f */
[----:B------:R-:W-:Y:S01]  /*8870*/  LOP3.LUT R15, R4, 0x2, RZ, 0xfc, !PT ;  /* 0x00000002040f7812 */ /* 0x000fe200078efcff */
[----:B------:R-:W-:Y:S01]  /*8880*/  ULDC UR5, c[0x0][0x14] ;  /* 0x0000050000057ab9 */ /* 0x000fe20000000800 */
[----:B------:R-:W-:Y:S01]  /*8890*/  IMAD.MOV.U32 R17, RZ, RZ, RZ ;  /* 0x000000ffff117224 */ /* 0x000fe200078e00ff */
[----:B------:R-:W-:-:S02]  /*88a0*/  UIMAD.WIDE.U32 UR20, UR6, UR5, URZ ;  /* 0x00000005061472a5 */ /* 0x000fc4000f8e003f */
[----:B------:R-:W-:Y:S01]  /*88b0*/  UIMAD UR13, UR7, UR5, URZ ;  /* 0x00000005070d72a4 */ /* 0x000fe2000f8e023f */
[----:B------:R-:W-:Y:S01]  /*88c0*/  ULDC UR4, c[0x0][0x600] ;  /* 0x0001800000047ab9 */ /* 0x000fe20000000800 */
[----:B------:R-:W-:Y:S02]  /*88d0*/  ULOP3.LUT UR17, URZ, UR8, URZ, 0x33, !UPT ;  /* 0x000000083f117292 */ /* 0x000fe4000f8e333f */
[----:B------:R-:W-:Y:S01]  /*88e0*/  UIADD3 UR4, UR4, -0x1, URZ ;  /* 0xffffffff04047890 */ /* 0x000fe2000fffe03f */
[----:B0-----:R-:W-:Y:S01]  /*88f0*/  VIADD R5, R5, 0x3f ;  /* 0x0000003f05057836 */ /* 0x001fe20000000000 */
[----:B------:R-:W-:Y:S01]  /*8900*/  UIADD3 UR13, UR21, UR13, URZ ;  /* 0x0000000d150d7290 */ /* 0x000fe2000fffe03f */
[----:B------:R-:W-:-:S03]  /*8910*/  ULDC.64 UR22, c[0x0][0x198] ;  /* 0x0000660000167ab9 */ /* 0x000fc60000000a00 */
[----:B------:R-:W-:-:S04]  /*8920*/  SHF.R.S32.HI R8, RZ, 0x1f, R5 ;  /* 0x0000001fff087819 */ /* 0x000fc80000011405 */
[----:B------:R-:W-:Y:S01]  /*8930*/  LEA.HI R8, R8, R5, RZ, 0x6 ;  /* 0x0000000508087211 */ /* 0x000fe200078f30ff */
[C---:B-1----:R-:W-:Y:S02]  /*8940*/  IMAD.SHL.U32 R11, R12.reuse, 0x20, RZ ;  /* 0x000000200c0b7824 */ /* 0x042fe400078e00ff */
[----:B------:R-:W-:Y:S01]  /*8950*/  IMAD.SHL.U32 R12, R12, 0x800, RZ ;  /* 0x000008000c0c7824 */ /* 0x000fe200078e00ff */
[----:B------:R-:W-:Y:S01]  /*8960*/  SHF.R.S32.HI R10, RZ, 0x6, R8 ;  /* 0x00000006ff0a7819 */ /* 0x000fe20000011408 */
[----:B------:R-:W-:Y:S01]  /*8970*/  IMAD.MOV.U32 R5, RZ, RZ, 0x1 ;  /* 0x00000001ff057424 */ /* 0x000fe200078e00ff */
[----:B------:R-:W-:Y:S02]  /*8980*/  LOP3.LUT R11, R11, 0x20, RZ, 0xc0, !PT ;  /* 0x000000200b0b7812 */ /* 0x000fe400078ec0ff */
[----:B------:R-:W-:Y:S01]  /*8990*/  LOP3.LUT R12, R12, 0x800, RZ, 0xc0, !PT ;  /* 0x000008000c0c7812 */ /* 0x000fe200078ec0ff */
[----:B------:R-:W-:-:S07]  /*89a0*/  VIADD R13, R10, 0x1 ;  /* 0x000000010a0d7836 */ /* 0x000fce0000000000 */
.L_x_187:
[----:B------:R-:W-:-:S03]  /*89b0*/  UMOV UR5, 0xffffffff ;  /* 0xffffffff00057882 */ /* 0x000fc60000000000 */
[----:B------:R-:W-:Y:S05]  /*89c0*/  BRA.DIV UR5, `(.L_x_177) ;  /* 0x0000001205a07947 */ /* 0x000fea000b800000 */
[----:B------:R-:W-:-:S13]  /*89d0*/  ELECT P0, URZ, PT ;  /* 0x00000000003f782f */ /* 0x000fda0003800000 */
.L_x_205:
[----:B------:R-:W0:Y:S01]  /*89e0*/  LDC R7, c[0x0][0x28c] ;  /* 0x0000a300ff077b82 */ /* 0x000e220000000800 */
[----:B------:R-:W-:Y:S01]  /*89f0*/  BSSY B1, `(.L_x_178) ;  /* 0x0000038000017945 */ /* 0x000fe20003800000 */
[----:B0-----:R-:W-:-:S13]  /*8a00*/  ISETP.LT.OR P0, PT, R7, 0x1, !P0 ;  /* 0x000000010700780c */ /* 0x001fda0004701670 */
[----:B------:R-:W-:Y:S05]  /*8a10*/  @P0 BRA `(.L_x_179) ;  /* 0x0000000000d40947 */ /* 0x000fea0003800000 */
[----:B------:R-:W-:Y:S02]  /*8a20*/  IMAD R19, R6, 0x40, R11 ;  /* 0x0000004006137824 */ /* 0x000fe400078e020b */
[----:B------:R-:W-:Y:S02]  /*8a30*/  IMAD.SHL.U32 R20, R18, 0x100, RZ ;  /* 0x0000010012147824 */ /* 0x000fe400078e00ff */
[----:B------:R-:W-:Y:S02]  /*8a40*/  IMAD.MOV.U32 R23, RZ, RZ, RZ ;  /* 0x000000ffff177224 */ /* 0x000fe400078e00ff */
[----:B------:R-:W-:Y:S02]  /*8a50*/  IMAD.MOV.U32 R6, RZ, RZ, R13 ;  /* 0x000000ffff067224 */ /* 0x000fe400078e000d */
[----:B------:R-:W-:Y:S02]  /*8a60*/  IMAD.MOV.U32 R7, RZ, RZ, R5 ;  /* 0x000000ffff077224 */ /* 0x000fe400078e0005 */
[----:B------:R-:W-:-:S07]  /*8a70*/  IMAD.MOV.U32 R9, RZ, RZ, R17 ;  /* 0x000000ffff097224 */ /* 0x000fce00078e0011 */
.L_x_182:
[----:B------:R-:W0:Y:S01]  /*8a80*/  S2R R21, SR_CgaCtaId ;  /* 0x0000000000157919 */ /* 0x000e220000008800 */
[----:B------:R-:W-:Y:S02]  /*8a90*/  MOV R8, 0x400 ;  /* 0x0000040000087802 */ /* 0x000fe40000000f00 */
[----:B------:R-:W-:-:S13]  /*8aa0*/  LOP3.LUT P1, RZ, R0, 0x7f, RZ, 0xc0, !PT ;  /* 0x0000007f00ff7812 */ /* 0x000fda000782c0ff */
[----:B------:R-:W1:Y:S01]  /*8ab0*/  @!P1 LDC R18, c[0x0][0x500] ;  /* 0x00014000ff129b82 */ /* 0x000e620000000800 */
[----:B0-----:R-:W-:Y:S02]  /*8ac0*/  LEA R22, R21, R8, 0x18 ;  /* 0x0000000815167211 */ /* 0x001fe400078ec0ff */
[----:B------:R-:W-:-:S03]  /*8ad0*/  SHF.L.U32 R8, R7, 0x1f, RZ ;  /* 0x0000001f07087819 */ /* 0x000fc600000006ff */
[----:B------:R-:W-:-:S04]  /*8ae0*/  IMAD R21, R9, 0x8, R22 ;  /* 0x0000000809157824 */ /* 0x000fc800078e0216 */
[----:B------:R-:W0:Y:S02]  /*8af0*/  SYNCS.PHASECHK.TRANS64.TRYWAIT P0, [R21+URZ+0x58], R8 ;  /* 0x00005808150075a7 */ /* 0x000e24000800017f */
[----:B01----:R-:W-:Y:S05]  /*8b00*/  @!P0 BRA `(.L_x_180) ;  /* 0x0000001000708947 */ /* 0x003fea0003800000 */
.L_x_206:
[----:B0-----:R-:W-:Y:S01]  /*8b10*/  PRMT R8, R15, 0x9910, RZ ;  /* 0x000099100f087816 */ /* 0x001fe200000000ff */
[----:B------:R0:W-:Y:S03]  /*8b20*/  @!P1 SYNCS.ARRIVE.TRANS64 RZ, [R21+URZ], R18 ;  /* 0x0000001215ff99a7 */ /* 0x0001e6000800003f */
[----:B------:R-:W-:-:S13]  /*8b30*/  ISETP.NE.AND P0, PT, R8, 0x2, PT ;  /* 0x000000020800780c */ /* 0x000fda0003f05270 */
[----:B0-----:R-:W-:Y:S05]  /*8b40*/  @P0 BRA `(.L_x_181) ;  /* 0x0000000000040947 */ /* 0x001fea0003800000 */
[----:B------:R-:W-:Y:S01]  /*8b50*/  BPT.TRAP 0x1 ;  /* 0x000000040000795c */ /* 0x000fe20000300000 */
.L_x_181:
[----:B------:R-:W-:Y:S01]  /*8b60*/  R2UR UR16, R22 ;  /* 0x00000000161072ca */ /* 0x000fe200000e0000 */
[----:B------:R-:W-:Y:S01]  /*8b70*/  IMAD R22, R9, 0x4000, R22 ;  /* 0x0000400009167824 */ /* 0x000fe200078e0216 */
[----:B------:R-:W-:Y:S01]  /*8b80*/  R2UR UR9, R21 ;  /* 0x00000000150972ca */ /* 0x000fe200000e0000 */
[C---:B------:R-:W-:Y:S01]  /*8b90*/  IMAD R8, R9.reuse, 0x1000, R12 ;  /* 0x0000100009087824 */ /* 0x040fe200078e020c */
[----:B------:R-:W-:Y:S01]  /*8ba0*/  UIADD3 UR6, UP0, UR22, 0xf0, URZ ;  /* 0x000000f016067890 */ /* 0x000fe2000ff1e03f */
[----:B------:R-:W-:Y:S01]  /*8bb0*/  VIADD R6, R6, 0xffffffff ;  /* 0xffffffff06067836 */ /* 0x000fe20000000000 */
[----:B------:R-:W-:Y:S01]  /*8bc0*/  R2UR UR5, R22 ;  /* 0x00000000160572ca */ /* 0x000fe200000e0000 */
[----:B------:R-:W-:Y:S01]  /*8bd0*/  UIADD3 UR24, UP1, UR22, 0x1f0, URZ ;  /* 0x000001f016187890 */ /* 0x000fe2000ff3e03f */
[----:B------:R-:W-:Y:S01]  /*8be0*/  R2UR UR8, R8 ;  /* 0x00000000080872ca */ /* 0x000fe200000e0000 */
[----:B------:R-:W-:Y:S01]  /*8bf0*/  UIADD3.X UR7, URZ, UR23, URZ, UP0, !UPT ;  /* 0x000000173f077290 */ /* 0x000fe200087fe43f */
[----:B------:R-:W-:Y:S01]  /*8c00*/  R2UR UR11, R20 ;  /* 0x00000000140b72ca */ /* 0x000fe200000e0000 */
[----:B------:R-:W-:Y:S01]  /*8c10*/  VIADD R9, R9, 0x1 ;  /* 0x0000000109097836 */ /* 0x000fe20000000000 */
[----:B------:R-:W-:Y:S01]  /*8c20*/  R2UR UR10, R23 ;  /* 0x00000000170a72ca */ /* 0x000fe200000e0000 */
[----:B------:R-:W-:Y:S01]  /*8c30*/  UIADD3.X UR25, URZ, UR23, URZ, UP1, !UPT ;  /* 0x000000173f197290 */ /* 0x000fe20008ffe43f */
[----:B------:R-:W-:Y:S01]  /*8c40*/  R2UR UR12, R16 ;  /* 0x00000000100c72ca */ /* 0x000fe200000e0000 */
[----:B------:R-:W-:Y:S01]  /*8c50*/  UMOV UR14, 0x0 ;  /* 0x00000000000e7882 */ /* 0x000fe20000000000 */
[----:B------:R-:W-:Y:S01]  /*8c60*/  R2UR UR19, R19 ;  /* 0x00000000131372ca */ /* 0x000fe200000e0000 */
[----:B------:R-:W-:Y:S01]  /*8c70*/  UMOV UR15, 0x10000000 ;  /* 0x10000000000f7882 */ /* 0x000fe20000000000 */
[----:B------:R-:W-:Y:S01]  /*8c80*/  ISETP.GT.AND P1, PT, R6, 0x1, PT ;  /* 0x000000010600780c */ /* 0x000fe20003f24270 */
[----:B------:R-:W-:Y:S01]  /*8c90*/  UIADD3 UR5, UR5, 0x180, URZ ;  /* 0x0000018005057890 */ /* 0x000fe2000fffe03f */
[----:B------:R-:W-:Y:S01]  /*8ca0*/  ISETP.NE.AND P0, PT, R9, 0xb, PT ;  /* 0x0000000b0900780c */ /* 0x000fe20003f05270 */
[----:B------:R-:W-:Y:S01]  /*8cb0*/  UIADD3 UR16, UR16, 0x2c180, UR8 ;  /* 0x0002c18010107890 */ /* 0x000fe2000fffe008 */
[----:B------:R-:W-:Y:S01]  /*8cc0*/  VIADD R23, R23, 0x40 ;  /* 0x0000004017177836 */ /* 0x000fe20000000000 */
[----:B------:R-:W-:Y:S01]  /*8cd0*/  UMOV UR26, 0x30000 ;  /* 0x00030000001a7882 */ /* 0x000fe20000000000 */
[----:B------:R-:W-:-:S02]  /*8ce0*/  SEL R8, RZ, 0x1, P0 ;  /* 0x00000001ff087807 */ /* 0x000fc40000000000 */
[----:B------:R-:W-:Y:S01]  /*8cf0*/  UMOV UR8, UR5 ;  /* 0x0000000500087c82 */ /* 0x000fe20008000000 */
[----:B------:R-:W-:Y:S01]  /*8d00*/  SEL R9, R9, RZ, P0 ;  /* 0x000000ff09097207 */ /* 0x000fe20000000000 */
[----:B------:R0:W-:Y:S01]  /*8d10*/  UTMALDG.3D [UR8], [UR6], desc[UR14] ;  /* 0x00000e08060075b4 */ /* 0x0001e20008011000 */
[----:B------:R-:W-:Y:S01]  /*8d20*/  LOP3.LUT R7, R7, R8, RZ, 0x3c, !PT ;  /* 0x0000000807077212 */ /* 0x000fe200078e3cff */
[----:B0-----:R-:W-:Y:S01]  /*8d30*/  UMOV UR11, UR19 ;  /* 0x00000013000b7c82 */ /* 0x001fe20008000000 */
[----:B------:R-:W-:Y:S02]  /*8d40*/  UMOV UR8, UR16 ;  /* 0x0000001000087c82 */ /* 0x000fe40008000000 */
[----:B------:R0:W-:Y:S02]  /*8d50*/  UTMALDG.3D.MULTICAST [UR8], [UR24], UR26, desc[UR14] ;  /* 0x00000e08180073b4 */ /* 0x0001e4000801181a */
[----:B0-----:R-:W-:Y:S05]  /*8d60*/  @P1 BRA `(.L_x_182) ;  /* 0xfffffffc00441947 */ /* 0x001fea000383ffff */
.L_x_179:
[----:B------:R-:W-:Y:S05]  /*8d70*/  BSYNC B1 ;  /* 0x0000000000017941 */ /* 0x000fea0003800000 */
.L_x_178:
[----:B------:R-:W-:Y:S01]  /*8d80*/  LOP3.LUT P1, RZ, R14, 0xff, RZ, 0xc0, !PT ;  /* 0x000000ff0eff7812 */ /* 0x000fe2000782c0ff */
[C---:B------:R-:W-:Y:S01]  /*8d90*/  IMAD.IADD R17, R10.reuse, 0x1, R17 ;  /* 0x000000010a117824 */ /* 0x040fe200078e0211 */
[----:B------:R-:W-:Y:S01]  /*8da0*/  ULDC.64 UR6, c[0x0][0x650] ;  /* 0x0001940000067ab9 */ /* 0x000fe20000000a00 */
[C---:B------:R-:W-:Y:S01]  /*8db0*/  ISETP.GE.U32.AND P2, PT, R10.reuse, 0xb, PT ;  /* 0x0000000b0a00780c */ /* 0x040fe20003f46070 */
[----:B------:R-:W-:Y:S01]  /*8dc0*/  BSSY B1, `(.L_x_183) ;  /* 0x000006a000017945 */ /* 0x000fe20003800000 */
[----:B------:R-:W-:Y:S01]  /*8dd0*/  IMAD.MOV.U32 R18, RZ, RZ, -0x1 ;  /* 0xffffffffff127424 */ /* 0x000fe200078e00ff */
[----:B------:R-:W-:Y:S01]  /*8de0*/  ISETP.GT.U32.AND P0, PT, R17, 0xa, PT ;  /* 0x0000000a1100780c */ /* 0x000fe20003f04070 */
[----:B------:R-:W-:Y:S01]  /*8df0*/  IMAD.MOV.U32 R16, RZ, RZ, -0x1 ;  /* 0xffffffffff107424 */ /* 0x000fe200078e00ff */
[----:B------:R-:W-:Y:S02]  /*8e00*/  PRMT R14, RZ, 0x7610, R14 ;  /* 0x00007610ff0e7816 */ /* 0x000fe4000000000e */
[----:B------:R-:W-:-:S03]  /*8e10*/  ISETP.LT.U32.AND P0, PT, R10, 0xb, P0 ;  /* 0x0000000b0a00780c */ /* 0x000fc60000701070 */
[----:B------:R-:W0:Y:S01]  /*8e20*/  @P1 S2R R7, SR_CgaCtaId ;  /* 0x0000000000071919 */ /* 0x000e220000008800 */
[----:B------:R-:W-:-:S04]  /*8e30*/  @P1 MOV R6, 0x400 ;  /* 0x0000040000061802 */ /* 0x000fc80000000f00 */
[----:B0-----:R-:W-:Y:S01]  /*8e40*/  @P1 LEA R8, R7, R6, 0x18 ;  /* 0x0000000607081211 */ /* 0x001fe200078ec0ff */
[----:B------:R-:W-:Y:S01]  /*8e50*/  IMAD.WIDE.U32 R6, R17, -0x45d1745d, RZ ;  /* 0xba2e8ba311067825 */ /* 0x000fe200078e00ff */
[----:B------:R-:W-:Y:S02]  /*8e60*/  SEL R6, RZ, 0x1, !P0 ;  /* 0x00000001ff067807 */ /* 0x000fe40004000000 */
[----:B------:R0:W-:Y:S01]  /*8e70*/  @P1 SYNCS.ARRIVE.TRANS64.A1T0 RZ, [R8+URZ+0xc8], RZ ;  /* 0x0000c8ff08ff19a7 */ /* 0x0001e2000810003f */
[----:B------:R-:W-:Y:S02]  /*8e80*/  IADD3 R2, P1, R2, UR20, RZ ;  /* 0x0000001402027c10 */ /* 0x000fe4000ff3e0ff */
[----:B------:R-:W-:Y:S01]  /*8e90*/  LOP3.LUT R5, R5, R6, RZ, 0x3c, !PT ;  /* 0x0000000605057212 */ /* 0x000fe200078e3cff */
[----:B------:R-:W-:Y:S01]  /*8ea0*/  IMAD.MOV.U32 R6, RZ, RZ, -0x1 ;  /* 0xffffffffff067424 */ /* 0x000fe200078e00ff */
[----:B------:R-:W-:Y:S02]  /*8eb0*/  IADD3.X R3, R3, UR13, RZ, P1, !PT ;  /* 0x0000000d03037c10 */ /* 0x000fe40008ffe4ff */
[----:B------:R-:W-:-:S02]  /*8ec0*/  ISETP.GE.U32.AND P0, PT, R2, UR6, PT ;  /* 0x0000000602007c0c */ /* 0x000fc4000bf06070 */
[----:B0-----:R-:W-:Y:S02]  /*8ed0*/  SHF.R.U32.HI R8, RZ, 0x3, R7 ;  /* 0x00000003ff087819 */ /* 0x001fe40000011607 */
[----:B------:R-:W-:Y:S02]  /*8ee0*/  ISETP.GE.U32.AND.EX P0, PT, R3, UR7, PT, P0 ;  /* 0x0000000703007c0c */ /* 0x000fe4000bf06100 */
[----:B------:R-:W-:Y:S01]  /*8ef0*/  @P2 LOP3.LUT R5, R5, 0x1, R8, 0x78, !PT ;  /* 0x0000000105052812 */ /* 0x000fe200078e7808 */
[----:B------:R-:W-:Y:S01]  /*8f00*/  IMAD R17, R8, -0xb, R17 ;  /* 0xfffffff508117824 */ /* 0x000fe200078e0211 */
[----:B------:R-:W-:-:S09]  /*8f10*/  PRMT R7, RZ, 0x7610, R7 ;  /* 0x00007610ff077816 */ /* 0x000fd20000000007 */
[----:B------:R-:W-:Y:S05]  /*8f20*/  @P0 BRA `(.L_x_184) ;  /* 0x00000004004c0947 */ /* 0x000fea0003800000 */
[----:B------:R-:W0:Y:S01]  /*8f30*/  S2R R18, SR_CTAID.X ;  /* 0x0000000000127919 */ /* 0x000e220000002500 */
[----:B------:R-:W-:Y:S01]  /*8f40*/  ULDC.64 UR6, c[0x0][0x628] ;  /* 0x00018a0000067ab9 */ /* 0x000fe20000000a00 */
[----:B------:R-:W-:Y:S01]  /*8f50*/  ULDC UR8, c[0x0][0x630] ;  /* 0x00018c0000087ab9 */ /* 0x000fe20000000800 */
[----:B------:R-:W-:Y:S01]  /*8f60*/  ISETP.NE.U32.AND P0, PT, RZ, UR6, PT ;  /* 0x00000006ff007c0c */ /* 0x000fe2000bf05070 */
[----:B------:R-:W1:Y:S01]  /*8f70*/  S2R R19, SR_CTAID.Y ;  /* 0x0000000000137919 */ /* 0x000e620000002600 */
[----:B------:R-:W-:Y:S01]  /*8f80*/  ULDC UR9, c[0x0][0x150] ;  /* 0x0000540000097ab9 */ /* 0x000fe20000000800 */
[----:B------:R-:W-:Y:S01]  /*8f90*/  IMAD.MOV.U32 R6, RZ, RZ, R2 ;  /* 0x000000ffff067224 */ /* 0x000fe200078e0002 */
[----:B------:R-:W-:Y:S01]  /*8fa0*/  ISETP.NE.AND.EX P0, PT, RZ, UR7, PT, P0 ;  /* 0x00000007ff007c0c */ /* 0x000fe2000bf05300 */
[----:B------:R-:W-:Y:S01]  /*8fb0*/  IMAD.MOV.U32 R7, RZ, RZ, R3 ;  /* 0x000000ffff077224 */ /* 0x000fe200078e0003 */
[----:B0-----:R-:W-:-:S11]  /*8fc0*/  I2FP.F32.U32 R20, R18 ;  /* 0x0000001200147245 */ /* 0x001fd60000201000 */
[----:B------:R-:W-:Y:S05]  /*8fd0*/  @!P0 BRA `(.L_x_185) ;  /* 0x0000000000288947 */ /* 0x000fea0003800000 */
[----:B------:R-:W-:Y:S02]  /*8fe0*/  ULDC UR5, c[0x0][0x634] ;  /* 0x00018d0000057ab9 */ /* 0x000fe40000000800 */
[----:B------:R-:W-:-:S05]  /*8ff0*/  IADD3 R7, P0, R2, UR5, RZ ;  /* 0x0000000502077c10 */ /* 0x000fca000ff1e0ff */
[----:B------:R-:W-:-:S04]  /*9000*/  IMAD.X R21, RZ, RZ, R3, P0 ;  /* 0x000000ffff157224 */ /* 0x000fc800000e0603 */
[----:B------:R-:W-:-:S04]  /*9010*/  IMAD.WIDE.U32 R8, R21, UR6, RZ ;  /* 0x0000000615087c25 */ /* 0x000fc8000f8e00ff */
[----:B------:R-:W-:-:S04]  /*9020*/  IMAD.WIDE.U32 R8, P0, R7, UR7, R8 ;  /* 0x0000000707087c25 */ /* 0x000fc8000f800008 */
[----:B------:R-:W-:-:S04]  /*9030*/  IMAD.WIDE.U32 R6, R7, UR6, RZ ;  /* 0x0000000607067c25 */ /* 0x000fc8000f8e00ff */
[----:B------:R-:W-:Y:S01]  /*9040*/  IMAD.MOV.U32 R6, RZ, RZ, R9 ;  /* 0x000000ffff067224 */ /* 0x000fe200078e0009 */
[----:B------:R-:W-:Y:S01]  /*9050*/  IADD3 RZ, P1, R7, R8, RZ ;  /* 0x0000000807ff7210 */ /* 0x000fe20007f3e0ff */
[----:B------:R-:W-:-:S04]  /*9060*/  IMAD.X R7, RZ, RZ, RZ, P0 ;  /* 0x000000ffff077224 */ /* 0x000fc800000e06ff */
[----:B------:R-:W-:-:S08]  /*9070*/  IMAD.WIDE.U32.X R6, R21, UR7, R6, P1 ;  /* 0x0000000715067c25 */ /* 0x000fd000088e0406 */
.L_x_185:
[--C-:B------:R-:W-:Y:S01]  /*9080*/  SHF.R.U64 R16, R6, UR8, R7.reuse ;  /* 0x0000000806107c19 */ /* 0x100fe20008001207 */
[----:B------:R-:W-:Y:S01]  /*9090*/  FMUL R20, R20, UR9 ;  /* 0x0000000914147c20 */ /* 0x000fe20008400000 */
[----:B------:R-:W0:Y:S01]  /*90a0*/  LDC R21, c[0x0][0x144] ;  /* 0x00005100ff157b82 */ /* 0x000e220000000800 */
[----:B-1----:R-:W-:Y:S01]  /*90b0*/  I2FP.F32.U32 R8, R19 ;  /* 0x0000001300087245 */ /* 0x002fe20000201000 */
[----:B------:R-:W-:Y:S01]  /*90c0*/  ULDC UR5, c[0x0][0x154] ;  /* 0x0000550000057ab9 */ /* 0x000fe20000000800 */
[----:B------:R-:W-:Y:S01]  /*90d0*/  SHF.R.U32.HI R6, RZ, UR8, R7 ;  /* 0x00000008ff067c19 */ /* 0x000fe20008011607 */
[----:B------:R-:W-:Y:S01]  /*90e0*/  ULDC.64 UR6, c[0x0][0x620] ;  /* 0x0001880000067ab9 */ /* 0x000fe20000000a00 */
[----:B------:R-:W-:Y:S01]  /*90f0*/  IADD3 R7, P0, RZ, -R16, RZ ;  /* 0x80000010ff077210 */ /* 0x000fe20007f1e0ff */
[----:B------:R-:W1:Y:S01]  /*9100*/  F2I.U32.TRUNC.NTZ R20, R20 ;  /* 0x0000001400147305 */ /* 0x000e62000020f000 */
[----:B------:R-:W-:Y:S01]  /*9110*/  FMUL R8, R8, UR5 ;  /* 0x0000000508087c20 */ /* 0x000fe20008400000 */
[----:B------:R-:W2:Y:S01]  /*9120*/  LDC R22, c[0x0][0x148] ;  /* 0x00005200ff167b82 */ /* 0x000ea20000000800 */
[----:B------:R-:W-:Y:S01]  /*9130*/  ULDC UR5, c[0x0][0x618] ;  /* 0x0001860000057ab9 */ /* 0x000fe20000000800 */
[----:B------:R-:W-:-:S04]  /*9140*/  IMAD.X R6, RZ, RZ, ~R6, P0 ;  /* 0x000000ffff067224 */ /* 0x000fc800000e0e06 */
[----:B------:R-:W-:Y:S01]  /*9150*/  IMAD R6, R6, UR6, RZ ;  /* 0x0000000606067c24 */ /* 0x000fe2000f8e02ff */
[----:B------:R-:W3:Y:S03]  /*9160*/  F2I.U32.TRUNC.NTZ R8, R8 ;  /* 0x0000000800087305 */ /* 0x000ee6000020f000 */
[C---:B------:R-:W-:Y:S02]  /*9170*/  IMAD R9, R7.reuse, UR7, R6 ;  /* 0x0000000707097c24 */ /* 0x040fe4000f8e0206 */
[----:B------:R-:W-:Y:S01]  /*9180*/  IMAD.WIDE.U32 R6, R7, UR6, R2 ;  /* 0x0000000607067c25 */ /* 0x000fe2000f8e0002 */
[----:B------:R-:W-:Y:S02]  /*9190*/  ULDC.64 UR6, c[0x0][0x640] ;  /* 0x0001900000067ab9 */ /* 0x000fe40000000a00 */
[----:B------:R-:W-:Y:S01]  /*91a0*/  ISETP.NE.U32.AND P0, PT, RZ, UR6, PT ;  /* 0x00000006ff007c0c */ /* 0x000fe2000bf05070 */
[----:B-1----:R-:W-:-:S02]  /*91b0*/  IMAD.MOV R20, RZ, RZ, -R20 ;  /* 0x000000ffff147224 */ /* 0x002fc400078e0a14 */
[----:B------:R-:W-:Y:S01]  /*91c0*/  IMAD.IADD R7, R7, 0x1, R9 ;  /* 0x0000000107077824 */ /* 0x000fe200078e0209 */
[----:B------:R-:W-:Y:S01]  /*91d0*/  ISETP.NE.AND.EX P0, PT, RZ, UR7, PT, P0 ;  /* 0x00000007ff007c0c */ /* 0x000fe2000bf05300 */
[----:B0-----:R-:W-:-:S03]  /*91e0*/  IMAD R18, R21, R20, R18 ;  /* 0x0000001415127224 */ /* 0x001fc600078e0212 */
[--C-:B------:R-:W-:Y:S01]  /*91f0*/  SHF.R.U64 R20, R6, UR5, R7.reuse ;  /* 0x0000000506147c19 */ /* 0x100fe20008001207 */
[----:B---3--:R-:W-:Y:S01]  /*9200*/  IMAD.MOV R6, RZ, RZ, -R8 ;  /* 0x000000ffff067224 */ /* 0x008fe200078e0a08 */
[----:B------:R-:W-:Y:S01]  /*9210*/  SHF.R.U32.HI R7, RZ, UR5, R7 ;  /* 0x00000005ff077c19 */ /* 0x000fe20008011607 */
[----:B------:R-:W-:Y:S02]  /*9220*/  ULDC UR5, c[0x0][0x608] ;  /* 0x0001820000057ab9 */ /* 0x000fe40000000800 */
[----:B--2---:R-:W-:Y:S01]  /*9230*/  @P3 IMAD R18, R22, R6, R19 ;  /* 0x0000000616123224 */ /* 0x004fe200078e0213 */
[--C-:B------:R-:W-:Y:S02]  /*9240*/  SHF.R.U64 R22, R20, UR5, R7.reuse ;  /* 0x0000000514167c19 */ /* 0x100fe40008001207 */
[----:B------:R-:W-:Y:S01]  /*9250*/  SHF.R.U32.HI R7, RZ, UR5, R7 ;  /* 0x00000005ff077c19 */ /* 0x000fe20008011607 */
[----:B------:R-:W-:-:S03]  /*9260*/  ULDC UR5, c[0x0][0x658] ;  /* 0x0001960000057ab9 */ /* 0x000fc60000000800 */
[--C-:B------:R-:W-:Y:S02]  /*9270*/  SHF.R.U64 R19, R22, UR5, R7.reuse ;  /* 0x0000000516137c19 */ /* 0x100fe40008001207 */
[----:B------:R-:W-:-:S03]  /*9280*/  SHF.R.U32.HI R21, RZ, UR5, R7 ;  /* 0x00000005ff157c19 */ /* 0x000fc60008011607 */
[----:B------:R-:W-:Y:S02]  /*9290*/  IMAD.MOV.U32 R8, RZ, RZ, R19 ;  /* 0x000000ffff087224 */ /* 0x000fe400078e0013 */
[----:B------:R-:W-:Y:S01]  /*92a0*/  IMAD.MOV.U32 R7, RZ, RZ, R21 ;  /* 0x000000ffff077224 */ /* 0x000fe200078e0015 */
[----:B------:R-:W-:Y:S06]  /*92b0*/  @!P0 BRA `(.L_x_186) ;  /* 0x00000000002c8947 */ /* 0x000fec0003800000 */
        /* <DEDUP_REMOVED lines=9> */
[----:B------:R-:W-:-:S04]  /*9350*/  IMAD.WIDE.U32.X R6, R21, UR7, R6, P1 ;  /* 0x0000000715067c25 */ /* 0x000fc800088e0406 */
[----:B------:R-:W-:-:S07]  /*9360*/  IMAD.MOV.U32 R8, RZ, RZ, R6 ;  /* 0x000000ffff087224 */ /* 0x000fce00078e0006 */
.L_x_186:
[----:B------:R-:W-:Y:S01]  /*9370*/  ULDC UR5, c[0x0][0x648] ;  /* 0x0001920000057ab9 */ /* 0x000fe20000000800 */
[----:B------:R-:W-:Y:S01]  /*9380*/  LOP3.LUT R6, R22, UR17, RZ, 0xc0, !PT ;  /* 0x0000001116067c12 */ /* 0x000fe2000f8ec0ff */
[----:B------:R-:W-:Y:S01]  /*9390*/  ULDC UR6, c[0x0][0x610] ;  /* 0x0001840000067ab9 */ /* 0x000fe20000000800 */
[----:B------:R-:W-:Y:S01]  /*93a0*/  SHF.R.U64 R7, R8, UR5, R7 ;  /* 0x0000000508077c19 */ /* 0x000fe20008001207 */
[----:B------:R-:W-:Y:S01]  /*93b0*/  ULDC UR5, c[0x0][0x638] ;  /* 0x00018e0000057ab9 */ /* 0x000fe20000000800 */
[----:B------:R-:W-:-:S03]  /*93c0*/  LOP3.LUT R20, R20, UR4, RZ, 0xc0, !PT ;  /* 0x0000000414147c12 */ /* 0x000fc6000f8ec0ff */
[----:B------:R-:W-:Y:S02]  /*93d0*/  IMAD.MOV R8, RZ, RZ, -R7 ;  /* 0x000000ffff087224 */ /* 0x000fe400078e0a07 */
[----:B------:R-:W-:Y:S02]  /*93e0*/  IMAD R7, R7, UR18, R6 ;  /* 0x0000001207077c24 */ /* 0x000fe4000f8e0206 */
[----:B------:R-:W-:Y:S01]  /*93f0*/  IMAD R19, R8, UR5, R19 ;  /* 0x0000000508137c24 */ /* 0x000fe2000f8e0213 */
[----:B------:R-:W-:Y:S01]  /*9400*/  ULDC UR5, c[0x0][0x600] ;  /* 0x0001800000057ab9 */ /* 0x000fe20000000800 */
[----:B------:R-:W-:Y:S02]  /*9410*/  IMAD R18, R7, UR6, R18 ;  /* 0x0000000607127c24 */ /* 0x000fe4000f8e0212 */
[----:B------:R-:W-:Y:S02]  /*9420*/  IMAD R19, R19, UR5, R20 ;  /* 0x0000000513137c24 */ /* 0x000fe4000f8e0214 */
[----:B------:R-:W-:-:S03]  /*9430*/  IMAD.MOV.U32 R7, RZ, RZ, 0x1 ;  /* 0x00000001ff077424 */ /* 0x000fc600078e00ff */
[----:B------:R-:W-:Y:S02]  /*9440*/  SEL R6, R19, R18, !P3 ;  /* 0x0000001213067207 */ /* 0x000fe40005800000 */
[----:B------:R-:W-:-:S07]  /*9450*/  SEL R18, R18, R19, !P3 ;  /* 0x0000001312127207 */ /* 0x000fce0005800000 */
.L_x_184:
[----:B------:R-:W-:Y:S05]  /*9460*/  BSYNC B1 ;  /* 0x0000000000017941 */ /* 0x000fea0003800000 */
.L_x_183:
[----:B------:R-:W-:-:S13]  /*9470*/  LOP3.LUT P0, RZ, R7, 0xff, RZ, 0xc0, !PT ;  /* 0x000000ff07ff7812 */ /* 0x000fda000780c0ff */
[----:B------:R-:W-:Y:S05]  /*9480*/  @P0 BRA `(.L_x_187) ;  /* 0xfffffff400480947 */ /* 0x000fea000383ffff */
[----:B------:R-:W-:Y:S05]  /*9490*/  BSYNC B0 ;  /* 0x0000000000007941 */ /* 0x000fea0003800000 */
.L_x_176:
[----:B------:R-:W-:-:S03]  /*94a0*/  UMOV UR5, 0xffffffff ;  /* 0xffffffff00057882 */ /* 0x000fc60000000000 */
[----:B------:R-:W-:Y:S05]  /*94b0*/  BRA.DIV UR5, `(.L_x_188) ;  /* 0x0000000a05187947 */ /* 0x000fea000b800000 */
[----:B------:R-:W-:-:S13]  /*94c0*/  ELECT P0, URZ, PT ;  /* 0x00000000003f782f */ /* 0x000fda0003800000 */
.L_x_209:
[----:B------:R-:W-:Y:S04]  /*94d0*/  BSSY B0, `(.L_x_189) ;  /* 0x000006a000007945 */ /* 0x000fe80003800000 */
[----:B------:R-:W-:Y:S05]  /*94e0*/  @!P0 BRA `(.L_x_190) ;  /* 0x0000000400a08947 */ /* 0x000fea0003800000 */
[----:B------:R-:W-:-:S04]  /*94f0*/  LOP3.LUT R4, R4, 0x2, RZ, 0xfc, !PT ;  /* 0x0000000204047812 */ /* 0x000fc800078efcff */
[----:B------:R-:W-:-:S13]  /*9500*/  ISETP.NE.AND P0, PT, R4, 0x3, PT ;  /* 0x000000030400780c */ /* 0x000fda0003f05270 */
[----:B------:R-:W-:Y:S05]  /*9510*/  @!P0 BRA `(.L_x_191) ;  /* 0x0000000000048947 */ /* 0x000fea0003800000 */
[----:B------:R-:W-:Y:S01]  /*9520*/  BPT.TRAP 0x1 ;  /* 0x000000040000795c */ /* 0x000fe20000300000 */
.L_x_191:
[----:B------:R-:W0:Y:S01]  /*9530*/  S2R R3, SR_CgaCtaId ;  /* 0x0000000000037919 */ /* 0x000e220000008800 */
[----:B------:R-:W-:-:S04]  /*9540*/  MOV R0, 0x400 ;  /* 0x0000040000007802 */ /* 0x000fc80000000f00 */
[----:B0-----:R-:W-:Y:S02]  /*9550*/  LEA R0, R3, R0, 0x18 ;  /* 0x0000000003007211 */ /* 0x001fe400078ec0ff */
[----:B------:R-:W-:-:S03]  /*9560*/  SHF.L.U32 R3, R5, 0x1f, RZ ;  /* 0x0000001f05037819 */ /* 0x000fc600000006ff */
[----:B------:R-:W-:-:S04]  /*9570*/  VIADD R0, R0, 0x58 ;  /* 0x0000005800007836 */ /* 0x000fc80000000000 */
[C---:B------:R-:W-:Y:S02]  /*9580*/  IMAD R6, R17.reuse, 0x8, R0 ;  /* 0x0000000811067824 */ /* 0x040fe400078e0200 */
[----:B------:R-:W-:Y:S02]  /*9590*/  VIADD R17, R17, 0x1 ;  /* 0x0000000111117836 */ /* 0x000fe40000000000 */
[----:B------:R-:W0:Y:S03]  /*95a0*/  SYNCS.PHASECHK.TRANS64.TRYWAIT P0, [R6+URZ], R3 ;  /* 0x00000003060075a7 */ /* 0x000e26000800017f */
[----:B------:R-:W-:-:S04]  /*95b0*/  ISETP.NE.AND P1, PT, R17, 0xb, PT ;  /* 0x0000000b1100780c */ /* 0x000fc80003f25270 */
[----:B------:R-:W-:Y:S02]  /*95c0*/  SEL R2, RZ, 0x1, P1 ;  /* 0x00000001ff027807 */ /* 0x000fe40000800000 */
[----:B------:R-:W-:Y:S02]  /*95d0*/  SEL R17, R17, RZ, P1 ;  /* 0x000000ff11117207 */ /* 0x000fe40000800000 */
[----:B------:R-:W-:-:S03]  /*95e0*/  LOP3.LUT R8, R5, R2, RZ, 0x3c, !PT ;  /* 0x0000000205087212 */ /* 0x000fc600078e3cff */
[----:B------:R-:W-:Y:S01]  /*95f0*/  IMAD R7, R17, 0x8, R0 ;  /* 0x0000000811077824 */ /* 0x000fe200078e0200 */
[----:B------:R-:W-:Y:S01]  /*9600*/  SHF.L.U32 R4, R8, 0x1f, RZ ;  /* 0x0000001f08047819 */ /* 0x000fe200000006ff */
[----:B0-----:R-:W-:Y:S06]  /*9610*/  @!P0 BRA `(.L_x_192) ;  /* 0x0000000400e08947 */ /* 0x001fec0003800000 */
.L_x_210:
[----:B------:R-:W1:Y:S01]  /*9620*/  SYNCS.PHASECHK.TRANS64.TRYWAIT P0, [R7+URZ], R4 ;  /* 0x00000004070075a7 */ /* 0x000e62000800017f */
[----:B------:R-:W-:-:S05]  /*9630*/  VIADD R2, R17, 0x1 ;  /* 0x0000000111027836 */ /* 0x000fca0000000000 */
[----:B------:R-:W-:-:S04]  /*9640*/  ISETP.NE.AND P1, PT, R2, 0xb, PT ;  /* 0x0000000b0200780c */ /* 0x000fc80003f25270 */
[----:B0-----:R-:W-:Y:S02]  /*9650*/  SEL R3, RZ, 0x1, P1 ;  /* 0x00000001ff037807 */ /* 0x001fe40000800000 */
[----:B------:R-:W-:Y:S02]  /*9660*/  SEL R9, R2, RZ, P1 ;  /* 0x000000ff02097207 */ /* 0x000fe40000800000 */
[----:B------:R-:W-:-:S03]  /*9670*/  LOP3.LUT R8, R8, R3, RZ, 0x3c, !PT ;  /* 0x0000000308087212 */ /* 0x000fc600078e3cff */
[----:B------:R-:W-:Y:S01]  /*9680*/  IMAD R6, R9, 0x8, R0 ;  /* 0x0000000809067824 */ /* 0x000fe200078e0200 */
[----:B------:R-:W-:Y:S01]  /*9690*/  SHF.L.U32 R5, R8, 0x1f, RZ ;  /* 0x0000001f08057819 */ /* 0x000fe200000006ff */
[----:B-1----:R-:W-:Y:S06]  /*96a0*/  @!P0 BRA `(.L_x_193) ;  /* 0x0000000400d08947 */ /* 0x002fec0003800000 */
.L_x_211:
[----:B------:R-:W1:Y:S01]  /*96b0*/  SYNCS.PHASECHK.TRANS64.TRYWAIT P0, [R6+URZ], R5 ;  /* 0x00000005060075a7 */ /* 0x000e62000800017f */
[----:B------:R-:W-:-:S05]  /*96c0*/  VIADD R2, R9, 0x1 ;  /* 0x0000000109027836 */ /* 0x000fca0000000000 */
[----:B------:R-:W-:-:S04]  /*96d0*/  ISETP.NE.AND P1, PT, R2, 0xb, PT ;  /* 0x0000000b0200780c */ /* 0x000fc80003f25270 */
[----:B------:R-:W-:Y:S02]  /*96e0*/  SEL R3, RZ, 0x1, P1 ;  /* 0x00000001ff037807 */ /* 0x000fe40000800000 */
[----:B0-----:R-:W-:Y:S02]  /*96f0*/  SEL R7, R2, RZ, P1 ;  /* 0x000000ff02077207 */ /* 0x001fe40000800000 */
[----:B------:R-:W-:-:S03]  /*9700*/  LOP3.LUT R8, R8, R3, RZ, 0x3c, !PT ;  /* 0x0000000308087212 */ /* 0x000fc600078e3cff */
[----:B------:R-:W-:Y:S01]  /*9710*/  IMAD R9, R7, 0x8, R0 ;  /* 0x0000000807097824 */ /* 0x000fe200078e0200 */
[----:B------:R-:W-:Y:S01]  /*9720*/  SHF.L.U32 R4, R8, 0x1f, RZ ;  /* 0x0000001f08047819 */ /* 0x000fe200000006ff */
[----:B-1----:R-:W-:Y:S06]  /*9730*/  @!P0 BRA `(.L_x_194) ;  /* 0x0000000400c08947 */ /* 0x002fec0003800000 */
.L_x_212:
[----:B------:R-:W1:Y:S01]  /*9740*/  SYNCS.PHASECHK.TRANS64.TRYWAIT P0, [R9+URZ], R4 ;  /* 0x00000004090075a7 */ /* 0x000e62000800017f */
[----:B------:R-:W-:-:S05]  /*9750*/  VIADD R2, R7, 0x1 ;  /* 0x0000000107027836 */ /* 0x000fca0000000000 */
[----:B------:R-:W-:-:S04]  /*9760*/  ISETP.NE.AND P1, PT, R2, 0xb, PT ;  /* 0x0000000b0200780c */ /* 0x000fc80003f25270 */
[----:B------:R-:W-:Y:S02]  /*9770*/  SEL R3, RZ, 0x1, P1 ;  /* 0x00000001ff037807 */ /* 0x000fe40000800000 */
[----:B------:R-:W-:Y:S02]  /*9780*/  SEL R7, R2, RZ, P1 ;  /* 0x000000ff02077207 */ /* 0x000fe40000800000 */
[----:B------:R-:W-:-:S03]  /*9790*/  LOP3.LUT R8, R8, R3, RZ, 0x3c, !PT ;  /* 0x0000000308087212 */ /* 0x000fc600078e3cff */
[----:B0-----:R-:W-:Y:S01]  /*97a0*/  IMAD R6, R7, 0x8, R0 ;  /* 0x0000000807067824 */ /* 0x001fe200078e0200 */
[----:B------:R-:W-:Y:S01]  /*97b0*/  SHF.L.U32 R5, R8, 0x1f, RZ ;  /* 0x0000001f08057819 */ /* 0x000fe200000006ff */
[----:B-1----:R-:W-:Y:S06]  /*97c0*/  @!P0 BRA `(.L_x_195) ;  /* 0x0000000400b08947 */ /* 0x002fec0003800000 */
.L_x_213:
        /* <DEDUP_REMOVED lines=9> */
.L_x_214:
        /* <DEDUP_REMOVED lines=9> */
.L_x_215:
        /* <DEDUP_REMOVED lines=9> */
.L_x_216:
[----:B------:R-:W1:Y:S01]  /*9980*/  SYNCS.PHASECHK.TRANS64.TRYWAIT P0, [R9+URZ], R4 ;  /* 0x00000004090075a7 */ /* 0x000e62000800017f */
[----:B------:R-:W-:-:S05]  /*9990*/  VIADD R2, R7, 0x1 ;  /* 0x0000000107027836 */ /* 0x000fca0000000000 */
[----:B------:R-:W-:-:S04]  /*99a0*/  ISETP.NE.AND P1, PT, R2, 0xb, PT ;  /* 0x0000000b0200780c */ /* 0x000fc80003f25270 */
[----:B------:R-:W-:Y:S02]  /*99b0*/  SEL R3, RZ, 0x1, P1 ;  /* 0x00000001ff037807 */ /* 0x000fe40000800000 */
[----:B------:R-:W-:Y:S02]  /*99c0*/  SEL R7, R2, RZ, P1 ;  /* 0x000000ff02077207 */ /* 0x000fe40000800000 */
[----:B------:R-:W-:-:S03]  /*99d0*/  LOP3.LUT R8, R8, R3, RZ, 0x3c, !PT ;  /* 0x0000000308087212 */ /* 0x000fc600078e3cff */
[----:B------:R-:W-:Y:S01]  /*99e0*/  IMAD R10, R7, 0x8, R0 ;  /* 0x00000008070a7824 */ /* 0x000fe200078e0200 */
[----:B0-----:R-:W-:Y:S01]  /*99f0*/  SHF.L.U32 R5, R8, 0x1f, RZ ;  /* 0x0000001f08057819 */ /* 0x001fe200000006ff */
[----:B-1----:R-:W-:Y:S06]  /*9a00*/  @!P0 BRA `(.L_x_199) ;  /* 0x0000000400708947 */ /* 0x002fec0003800000 */
.L_x_217:
[----:B------:R-:W1:Y:S01]  /*9a10*/  SYNCS.PHASECHK.TRANS64.TRYWAIT P0, [R10+URZ], R5 ;  /* 0x000000050a0075a7 */ /* 0x000e62000800017f */
[----:B------:R-:W-:-:S05]  /*9a20*/  VIADD R2, R7, 0x1 ;  /* 0x0000000107027836 */ /* 0x000fca0000000000 */
[----:B------:R-:W-:-:S04]  /*9a30*/  ISETP.NE.AND P1, PT, R2, 0xb, PT ;  /* 0x0000000b0200780c */ /* 0x000fc80003f25270 */
[----:B------:R-:W-:Y:S02]  /*9a40*/  SEL R3, RZ, 0x1, P1 ;  /* 0x00000001ff037807 */ /* 0x000fe40000800000 */
[----:B------:R-:W-:Y:S02]  /*9a50*/  SEL R7, R2, RZ, P1 ;  /* 0x000000ff02077207 */ /* 0x000fe40000800000 */
[----:B0-----:R-:W-:-:S03]  /*9a60*/  LOP3.LUT R9, R8, R3, RZ, 0x3c, !PT ;  /* 0x0000000308097212 */ /* 0x001fc600078e3cff */
[----:B------:R-:W-:Y:S01]  /*9a70*/  IMAD R11, R7, 0x8, R0 ;  /* 0x00000008070b7824 */ /* 0x000fe200078e0200 */
[----:B------:R-:W-:Y:S01]  /*9a80*/  SHF.L.U32 R6, R9, 0x1f, RZ ;  /* 0x0000001f09067819 */ /* 0x000fe200000006ff */
[----:B-1----:R-:W-:Y:S06]  /*9a90*/  @!P0 BRA `(.L_x_200) ;  /* 0x0000000400608947 */ /* 0x002fec0003800000 */
.L_x_218:
[----:B------:R-:W1:Y:S01]  /*9aa0*/  SYNCS.PHASECHK.TRANS64.TRYWAIT P0, [R11+URZ], R6 ;  /* 0x000000060b0075a7 */ /* 0x000e62000800017f */
[----:B------:R-:W-:-:S05]  /*9ab0*/  VIADD R2, R7, 0x1 ;  /* 0x0000000107027836 */ /* 0x000fca0000000000 */
[----:B------:R-:W-:-:S04]  /*9ac0*/  ISETP.NE.AND P1, PT, R2, 0xb, PT ;  /* 0x0000000b0200780c */ /* 0x000fc80003f25270 */
[----:B------:R-:W-:Y:S02]  /*9ad0*/  SEL R4, RZ, 0x1, P1 ;  /* 0x00000001ff047807 */ /* 0x000fe40000800000 */
[----:B------:R-:W-:Y:S02]  /*9ae0*/  SEL R3, R2, RZ, P1 ;  /* 0x000000ff02037207 */ /* 0x000fe40000800000 */
[----:B------:R-:W-:Y:S01]  /*9af0*/  LOP3.LUT R4, R9, R4, RZ, 0x3c, !PT ;  /* 0x0000000409047212 */ /* 0x000fe200078e3cff */
[----:B-1----:R-:W-:Y:S06]  /*9b00*/  @!P0 BRA `(.L_x_201) ;  /* 0x0000000400588947 */ /* 0x002fec0003800000 */
.L_x_219:
[----:B------:R-:W-:Y:S01]  /*9b10*/  IMAD R3, R3, 0x8, R0 ;  /* 0x0000000803037824 */ /* 0x000fe200078e0200 */
[----:B------:R-:W-:-:S07]  /*9b20*/  SHF.L.U32 R0, R4, 0x1f, RZ ;  /* 0x0000001f04007819 */ /* 0x000fce00000006ff */
.L_x_202:
[----:B--2---:R2:W3:Y:S02]  /*9b30*/  SYNCS.PHASECHK.TRANS64.TRYWAIT P0, [R3+URZ], R0 ;  /* 0x00000000030075a7 */ /* 0x0044e4000800017f */
[----:B---3--:R-:W-:Y:S05]  /*9b40*/  @!P0 NANOSLEEP.SYNCS 0x989680 ;  /* 0x009896800000895d */ /* 0x008fea0003900000 */
[----:B------:R-:W3:Y:S02]  /*9b50*/  @!P0 SYNCS.PHASECHK.TRANS64 P0, [R3+URZ], R0 ;  /* 0x00000000030085a7 */ /* 0x000ee4000800007f */
[----:B---3--:R-:W-:Y:S05]  /*9b60*/  @!P0 BRA `(.L_x_202) ;  /* 0xfffffffc00f08947 */ /* 0x008fea000383ffff */
.L_x_190:
[----:B------:R-:W-:Y:S05]  /*9b70*/  BSYNC B0 ;  /* 0x0000000000007941 */ /* 0x000fea0003800000 */
.L_x_189:
[----:B------:R-:W-:Y:S05]  /*9b80*/  EXIT ;  /* 0x000000000000794d */ /* 0x000fea0003800000 */
.L_x_22:
[----:B-1----:R-:W-:-:S04]  /*9b90*/  IMAD.U32 R13, RZ, RZ, UR6 ;  /* 0x00000006ff0d7e24 */ /* 0x002fc8000f8e00ff */
[----:B------:R1:W4:Y:S03]  /*9ba0*/  SYNCS.PHASECHK.TRANS64.TRYWAIT P0, [R13+URZ], R12 ;  /* 0x0000000c0d0075a7 */ /* 0x000326000800017f */
[----:B----4-:R-:W-:Y:S05]  /*9bb0*/  @!P0 NANOSLEEP.SYNCS 0x989680 ;  /* 0x009896800000895d */ /* 0x010fea0003900000 */
[----:B------:R-:W4:Y:S02]  /*9bc0*/  @!P0 SYNCS.PHASECHK.TRANS64 P0, [R13+URZ], R12 ;  /* 0x0000000c0d0085a7 */ /* 0x000f24000800007f */
[----:B----4-:R-:W-:Y:S05]  /*9bd0*/  @!P0 BRA `(.L_x_22) ;  /* 0xfffffffc00ec8947 */ /* 0x010fea000383ffff */
[----:B------:R-:W-:Y:S05]  /*9be0*/  BRA `(.L_x_21) ;  /* 0xffffff7c00487947 */ /* 0x000fea000383ffff */
.L_x_28:
[----:B-1----:R-:W-:-:S04]  /*9bf0*/  IMAD.U32 R15, RZ, RZ, UR12 ;  /* 0x0000000cff0f7e24 */ /* 0x002fc8000f8e00ff */
[----:B------:R1:W4:Y:S03]  /*9c00*/  SYNCS.PHASECHK.TRANS64.TRYWAIT P0, [R15+URZ], R14 ;  /* 0x0000000e0f0075a7 */ /* 0x000326000800017f */
[----:B----4-:R-:W-:Y:S05]  /*9c10*/  @!P0 NANOSLEEP.SYNCS 0x989680 ;  /* 0x009896800000895d */ /* 0x010fea0003900000 */
[----:B------:R-:W4:Y:S02]  /*9c20*/  @!P0 SYNCS.PHASECHK.TRANS64 P0, [R15+URZ], R14 ;  /* 0x0000000e0f0085a7 */ /* 0x000f24000800007f */
[----:B----4-:R-:W-:Y:S05]  /*9c30*/  @!P0 BRA `(.L_x_28) ;  /* 0xfffffffc00ec8947 */ /* 0x010fea000383ffff */
[----:B------:R-:W-:Y:S05]  /*9c40*/  BRA `(.L_x_27) ;  /* 0xffffff8400b47947 */ /* 0x000fea000383ffff */
.L_x_177:
[----:B------:R-:W-:Y:S01]  /*9c50*/  BSSY B1, `(.L_x_203) ;  /* 0x0000006000017945 */ /* 0x000fe20003800000 */
[----:B------:R-:W-:-:S07]  /*9c60*/  IMAD.MOV.U32 R7, RZ, RZ, -0x1 ;  /* 0xffffffffff077424 */ /* 0x000fce00078e00ff */
[----:B------:R-:W-:Y:S05]  /*9c70*/  WARPSYNC.COLLECTIVE R7, `(.L_x_204) ;  /* 0x00000000070c7348 */ /* 0x000fea0003c00000 */
[----:B------:R-:W-:Y:S02]  /*9c80*/  ELECT P0, UR62, PT ;  /* 0x00000000003e782f */ /* 0x000fe40003800000 */
[----:B------:R-:W-:Y:S01]  /*9c90*/  MOV R7, UR62 ;  /* 0x0000003e00077c02 */ /* 0x000fe20008000f00 */
[----:B------:R-:W-:Y:S10]  /*9ca0*/  ENDCOLLECTIVE ;  /* 0x000000000000791b */ /* 0x000ff40003800000 */
.L_x_204:
[----:B------:R-:W-:Y:S05]  /*9cb0*/  BSYNC B1 ;  /* 0x0000000000017941 */ /* 0x000fea0003800000 */
.L_x_203:
[----:B------:R-:W-:Y:S05]  /*9cc0*/  BRA `(.L_x_205) ;  /* 0xffffffec00447947 */ /* 0x000fea000383ffff */
.L_x_180:
[----:B0-----:R0:W1:Y:S02]  /*9cd0*/  SYNCS.PHASECHK.TRANS64.TRYWAIT P0, [R21+URZ+0x58], R8 ;  /* 0x00005808150075a7 */ /* 0x001064000800017f */
[----:B-1----:R-:W-:Y:S05]  /*9ce0*/  @!P0 NANOSLEEP.SYNCS 0x989680 ;  /* 0x009896800000895d */ /* 0x002fea0003900000 */
[----:B------:R-:W1:Y:S02]  /*9cf0*/  @!P0 SYNCS.PHASECHK.TRANS64 P0, [R21+URZ+0x58], R8 ;  /* 0x00005808150085a7 */ /* 0x000e64000800007f */
[----:B-1----:R-:W-:Y:S05]  /*9d00*/  @!P0 BRA `(.L_x_180) ;  /* 0xfffffffc00f08947 */ /* 0x002fea000383ffff */
[----:B------:R-:W-:Y:S05]  /*9d10*/  BRA `(.L_x_206) ;  /* 0xffffffec007c7947 */ /* 0x000fea000383ffff */
.L_x_188:
[----:B------:R-:W-:Y:S01]  /*9d20*/  BSSY B0, `(.L_x_207) ;  /* 0x0000006000007945 */ /* 0x000fe20003800000 */
[----:B------:R-:W-:-:S07]  /*9d30*/  IMAD.MOV.U32 R7, RZ, RZ, -0x1 ;  /* 0xffffffffff077424 */ /* 0x000fce00078e00ff */
[----:B------:R-:W-:Y:S05]  /*9d40*/  WARPSYNC.COLLECTIVE R7, `(.L_x_208) ;  /* 0x00000000070c7348 */ /* 0x000fea0003c00000 */
[----:B------:R-:W-:Y:S02]  /*9d50*/  ELECT P0, UR62, PT ;  /* 0x00000000003e782f */ /* 0x000fe40003800000 */
[----:B------:R-:W-:Y:S01]  /*9d60*/  MOV R7, UR62 ;  /* 0x0000003e00077c02 */ /* 0x000fe20008000f00 */
[----:B------:R-:W-:Y:S10]  /*9d70*/  ENDCOLLECTIVE ;  /* 0x000000000000791b */ /* 0x000ff40003800000 */
.L_x_208:
[----:B------:R-:W-:Y:S05]  /*9d80*/  BSYNC B0 ;  /* 0x0000000000007941 */ /* 0x000fea0003800000 */
.L_x_207:
[----:B------:R-:W-:Y:S05]  /*9d90*/  BRA `(.L_x_209) ;  /* 0xfffffff400cc7947 */ /* 0x000fea000383ffff */
.L_x_192:
[----:B0-----:R0:W1:Y:S02]  /*9da0*/  SYNCS.PHASECHK.TRANS64.TRYWAIT P0, [R6+URZ], R3 ;  /* 0x00000003060075a7 */ /* 0x001064000800017f */
[----:B-1----:R-:W-:Y:S05]  /*9db0*/  @!P0 NANOSLEEP.SYNCS 0x989680 ;  /* 0x009896800000895d */ /* 0x002fea0003900000 */
[----:B------:R-:W1:Y:S02]  /*9dc0*/  @!P0 SYNCS.PHASECHK.TRANS64 P0, [R6+URZ], R3 ;  /* 0x00000003060085a7 */ /* 0x000e64000800007f */
[----:B-1----:R-:W-:Y:S05]  /*9dd0*/  @!P0 BRA `(.L_x_192) ;  /* 0xfffffffc00f08947 */ /* 0x002fea000383ffff */
[----:B------:R-:W-:Y:S05]  /*9de0*/  BRA `(.L_x_210) ;  /* 0xfffffff8000c7947 */ /* 0x000fea000383ffff */
.L_x_193:
[----:B0-----:R0:W1:Y:S02]  /*9df0*/  SYNCS.PHASECHK.TRANS64.TRYWAIT P0, [R7+URZ], R4 ;  /* 0x00000004070075a7 */ /* 0x001064000800017f */
[----:B-1----:R-:W-:Y:S05]  /*9e00*/  @!P0 NANOSLEEP.SYNCS 0x989680 ;  /* 0x009896800000895d */ /* 0x002fea0003900000 */
[----:B------:R-:W1:Y:S02]  /*9e10*/  @!P0 SYNCS.PHASECHK.TRANS64 P0, [R7+URZ], R4 ;  /* 0x00000004070085a7 */ /* 0x000e64000800007f */
[----:B-1----:R-:W-:Y:S05]  /*9e20*/  @!P0 BRA `(.L_x_193) ;  /* 0xfffffffc00f08947 */ /* 0x002fea000383ffff */
[----:B------:R-:W-:Y:S05]  /*9e30*/  BRA `(.L_x_211) ;  /* 0xfffffff8001c7947 */ /* 0x000fea000383ffff */
.L_x_194:
[----:B0-----:R0:W1:Y:S02]  /*9e40*/  SYNCS.PHASECHK.TRANS64.TRYWAIT P0, [R6+URZ], R5 ;  /* 0x00000005060075a7 */ /* 0x001064000800017f */
[----:B-1----:R-:W-:Y:S05]  /*9e50*/  @!P0 NANOSLEEP.SYNCS 0x989680 ;  /* 0x009896800000895d */ /* 0x002fea0003900000 */
[----:B------:R-:W1:Y:S02]  /*9e60*/  @!P0 SYNCS.PHASECHK.TRANS64 P0, [R6+URZ], R5 ;  /* 0x00000005060085a7 */ /* 0x000e64000800007f */
[----:B-1----:R-:W-:Y:S05]  /*9e70*/  @!P0 BRA `(.L_x_194) ;  /* 0xfffffffc00f08947 */ /* 0x002fea000383ffff */
[----:B------:R-:W-:Y:S05]  /*9e80*/  BRA `(.L_x_212) ;  /* 0xfffffff8002c7947 */ /* 0x000fea000383ffff */
.L_x_195:
[----:B0-----:R0:W1:Y:S02]  /*9e90*/  SYNCS.PHASECHK.TRANS64.TRYWAIT P0, [R9+URZ], R4 ;  /* 0x00000004090075a7 */ /* 0x001064000800017f */
[----:B-1----:R-:W-:Y:S05]  /*9ea0*/  @!P0 NANOSLEEP.SYNCS 0x989680 ;  /* 0x009896800000895d */ /* 0x002fea0003900000 */
[----:B------:R-:W1:Y:S02]  /*9eb0*/  @!P0 SYNCS.PHASECHK.TRANS64 P0, [R9+URZ], R4 ;  /* 0x00000004090085a7 */ /* 0x000e64000800007f */
[----:B-1----:R-:W-:Y:S05]  /*9ec0*/  @!P0 BRA `(.L_x_195) ;  /* 0xfffffffc00f08947 */ /* 0x002fea000383ffff */
[----:B------:R-:W-:Y:S05]  /*9ed0*/  BRA `(.L_x_213) ;  /* 0xfffffff8003c7947 */ /* 0x000fea000383ffff */
.L_x_196:
[----:B0-----:R0:W1:Y:S02]  /*9ee0*/  SYNCS.PHASECHK.TRANS64.TRYWAIT P0, [R6+URZ], R5 ;  /* 0x00000005060075a7 */ /* 0x001064000800017f */
[----:B-1----:R-:W-:Y:S05]  /*9ef0*/  @!P0 NANOSLEEP.SYNCS 0x989680 ;  /* 0x009896800000895d */ /* 0x002fea0003900000 */
[----:B------:R-:W1:Y:S02]  /*9f00*/  @!P0 SYNCS.PHASECHK.TRANS64 P0, [R6+URZ], R5 ;  /* 0x00000005060085a7 */ /* 0x000e64000800007f */
[----:B-1----:R-:W-:Y:S05]  /*9f10*/  @!P0 BRA `(.L_x_196) ;  /* 0xfffffffc00f08947 */ /* 0x002fea000383ffff */
[----:B------:R-:W-:Y:S05]  /*9f20*/  BRA `(.L_x_214) ;  /* 0xfffffff8004c7947 */ /* 0x000fea000383ffff */
.L_x_197:
[----:B0-----:R0:W1:Y:S02]  /*9f30*/  SYNCS.PHASECHK.TRANS64.TRYWAIT P0, [R9+URZ], R4 ;  /* 0x00000004090075a7 */ /* 0x001064000800017f */
[----:B-1----:R-:W-:Y:S05]  /*9f40*/  @!P0 NANOSLEEP.SYNCS 0x989680 ;  /* 0x009896800000895d */ /* 0x002fea0003900000 */
[----:B------:R-:W1:Y:S02]  /*9f50*/  @!P0 SYNCS.PHASECHK.TRANS64 P0, [R9+URZ], R4 ;  /* 0x00000004090085a7 */ /* 0x000e64000800007f */
[----:B-1----:R-:W-:Y:S05]  /*9f60*/  @!P0 BRA `(.L_x_197) ;  /* 0xfffffffc00f08947 */ /* 0x002fea000383ffff */
[----:B------:R-:W-:Y:S05]  /*9f70*/  BRA `(.L_x_215) ;  /* 0xfffffff8005c7947 */ /* 0x000fea000383ffff */
.L_x_198:
[----:B0-----:R0:W1:Y:S02]  /*9f80*/  SYNCS.PHASECHK.TRANS64.TRYWAIT P0, [R6+URZ], R5 ;  /* 0x00000005060075a7 */ /* 0x001064000800017f */
[----:B-1----:R-:W-:Y:S05]  /*9f90*/  @!P0 NANOSLEEP.SYNCS 0x989680 ;  /* 0x009896800000895d */ /* 0x002fea0003900000 */
[----:B------:R-:W1:Y:S02]  /*9fa0*/  @!P0 SYNCS.PHASECHK.TRANS64 P0, [R6+URZ], R5 ;  /* 0x00000005060085a7 */ /* 0x000e64000800007f */
[----:B-1----:R-:W-:Y:S05]  /*9fb0*/  @!P0 BRA `(.L_x_198) ;  /* 0xfffffffc00f08947 */ /* 0x002fea000383ffff */
[----:B------:R-:W-:Y:S05]  /*9fc0*/  BRA `(.L_x_216) ;  /* 0xfffffff8006c7947 */ /* 0x000fea000383ffff */
.L_x_199:
[----:B0-----:R0:W1:Y:S02]  /*9fd0*/  SYNCS.PHASECHK.TRANS64.TRYWAIT P0, [R9+URZ], R4 ;  /* 0x00000004090075a7 */ /* 0x001064000800017f */
[----:B-1----:R-:W-:Y:S05]  /*9fe0*/  @!P0 NANOSLEEP.SYNCS 0x989680 ;  /* 0x009896800000895d */ /* 0x002fea0003900000 */
[----:B------:R-:W1:Y:S02]  /*9ff0*/  @!P0 SYNCS.PHASECHK.TRANS64 P0, [R9+URZ], R4 ;  /* 0x00000004090085a7 */ /* 0x000e64000800007f */
[----:B-1----:R-:W-:Y:S05]  /*a000*/  @!P0 BRA `(.L_x_199) ;  /* 0xfffffffc00f08947 */ /* 0x002fea000383ffff */
[----:B------:R-:W-:Y:S05]  /*a010*/  BRA `(.L_x_217) ;  /* 0xfffffff8007c7947 */ /* 0x000fea000383ffff */
.L_x_200:
[----:B0-----:R0:W1:Y:S02]  /*a020*/  SYNCS.PHASECHK.TRANS64.TRYWAIT P0, [R10+URZ], R5 ;  /* 0x000000050a0075a7 */ /* 0x001064000800017f */
[----:B-1----:R-:W-:Y:S05]  /*a030*/  @!P0 NANOSLEEP.SYNCS 0x989680 ;  /* 0x009896800000895d */ /* 0x002fea0003900000 */
[----:B------:R-:W1:Y:S02]  /*a040*/  @!P0 SYNCS.PHASECHK.TRANS64 P0, [R10+URZ], R5 ;  /* 0x000000050a0085a7 */ /* 0x000e64000800007f */
[----:B-1----:R-:W-:Y:S05]  /*a050*/  @!P0 BRA `(.L_x_200) ;  /* 0xfffffffc00f08947 */ /* 0x002fea000383ffff */
[----:B------:R-:W-:Y:S05]  /*a060*/  BRA `(.L_x_218) ;  /* 0xfffffff8008c7947 */ /* 0x000fea000383ffff */
.L_x_201:
[----:B-1----:R1:W2:Y:S02]  /*a070*/  SYNCS.PHASECHK.TRANS64.TRYWAIT P0, [R11+URZ], R6 ;  /* 0x000000060b0075a7 */ /* 0x0022a4000800017f */
[----:B--2---:R-:W-:Y:S05]  /*a080*/  @!P0 NANOSLEEP.SYNCS 0x989680 ;  /* 0x009896800000895d */ /* 0x004fea0003900000 */
[----:B------:R-:W2:Y:S02]  /*a090*/  @!P0 SYNCS.PHASECHK.TRANS64 P0, [R11+URZ], R6 ;  /* 0x000000060b0085a7 */ /* 0x000ea4000800007f */
[----:B--2---:R-:W-:Y:S05]  /*a0a0*/  @!P0 BRA `(.L_x_201) ;  /* 0xfffffffc00f08947 */ /* 0x004fea000383ffff */
[----:B------:R-:W-:Y:S05]  /*a0b0*/  BRA `(.L_x_219) ;  /* 0xfffffff800947947 */ /* 0x000fea000383ffff */
.L_x_220:
[----:B------:R-:W-:-:S00]  /*a0c0*/  BRA `(.L_x_220) ;  /* 0xfffffffc00fc7947 */ /* 0x000fc0000383ffff */
[----:B------:R-:W-:-:S00]  /*a0d0*/  NOP ;  /* 0x0000000000007918 */ /* 0x000fc00000000000 */
        /* <DEDUP_REMOVED lines=10> */
.L_x_221:


//--------------------- .nv.shared._ZN7cutlass13device_kernelINS_4gemm6kernel13GemmUniversalIN4cute5tupleIJiiiiEEENS1_10collective13CollectiveMmaINS1_37MainloopSm90TmaGmmaWarpSpecializedFP8ILi11ENS5_IJNS4_1CILi2EEENSA_ILi1EEESC_EEENS1_35KernelTmaWarpSpecializedCooperativeEEENS5_IJNSA_ILi256EEENSA_ILi64EEESH_EEENS_12float_e4m3_tENS5_IJlSC_lEEESJ_SK_NS4_8TiledMMAINS4_8MMA_AtomIJNS4_4SM904GMMA30MMA_64x64x32_F32E4M3E4M3_SS_TNILNSO_7ScaleInE1ELSQ_1EEEEEENS4_6LayoutISD_NS5_IJSC_NSA_ILi0EEESU_EEEEENS5_IJNS4_10UnderscoreESX_SX_EEEEENS4_13SM90_TMA_LOADENS4_14ComposedLayoutINS4_7SwizzleILi2ELi4ELi3EEENS4_18smem_ptr_flag_bitsILi8EEENST_INS5_IJNSA_ILi8EEESH_EEENS5_IJSH_SC_EEEEEEEvNS4_8identityENS4_23SM90_TMA_LOAD_MULTICASTES1A_vS1B_EENS_8epilogue10collective6detail29Sm90TmaWarpSpecializedAdapterINS1F_15DefaultEpilogueISJ_SK_SK_NS1E_6thread17LinearCombinationISJ_Li1EffLNS1J_9ScaleType4KindE0ELNS_15FloatRoundStyleE2ESJ_EENS1_15EpilogueDefaultEEEEEvvEEEEvNT_6ParamsE --------------------------
	.section	.nv.shared._ZN7cutlass13device_kernelINS_4gemm6kernel13GemmUniversalIN4cute5tupleIJiiiiEEENS1_10collective13CollectiveMmaINS1_37MainloopSm90TmaGmmaWarpSpecializedFP8ILi11ENS5_IJNS4_1CILi2EEENSA_ILi1EEESC_EEENS1_35KernelTmaWarpSpecializedCooperativeEEENS5_IJNSA_ILi256EEENSA_ILi64EEESH_EEENS_12float_e4m3_tENS5_IJlSC_lEEESJ_SK_NS4_8TiledMMAINS4_8MMA_AtomIJNS4_4SM904GMMA30MMA_64x64x32_F32E4M3E4M3_SS_TNILNSO_7ScaleInE1ELSQ_1EEEEEENS4_6LayoutISD_NS5_IJSC_NSA_ILi0EEESU_EEEEENS5_IJNS4_10UnderscoreESX_SX_EEEEENS4_13SM90_TMA_LOADENS4_14ComposedLayoutINS4_7SwizzleILi2ELi4ELi3EEENS4_18smem_ptr_flag_bitsILi8EEENST_INS5_IJNSA_ILi8EEESH_EEENS5_IJSH_SC_EEEEEEEvNS4_8identityENS4_23SM90_TMA_LOAD_MULTICASTES1A_vS1B_EENS_8epilogue10collective6detail29Sm90TmaWarpSpecializedAdapterINS1F_15DefaultEpilogueISJ_SK_SK_NS1E_6thread17LinearCombinationISJ_Li1EffLNS1J_9ScaleType4KindE0ELNS_15FloatRoundStyleE2ESJ_EENS1_15EpilogueDefaultEEEEEvvEEEEvNT_6ParamsE,"aw",@nobits
	.sectionflags	@""
	.align	16
	.zero		1024


//--------------------- .nv.shared.reserved.0     --------------------------
	.section	.nv.shared.reserved.0,"aw",@nobits
	.weak		__nv_reservedSMEM_offset_0_alias
	.size		__nv_reservedSMEM_offset_0_alias, 0, 0
	.other		__nv_reservedSMEM_offset_0_alias,@"STO_CUDA_RESERVED_SHARED STV_DEFAULT"
__nv_reservedSMEM_offset_0_alias:
	.zero		0


//--------------------- .nv.global                --------------------------
	.section	.nv.global,"aw",@nobits
.nv.global:
	.type		_ZN40_INTERNAL_8d216ee8_4_k_cu_85abace1_249964cute1_E,@object
	.size		_ZN40_INTERNAL_8d216ee8_4_k_cu_85abace1_249964cute1_E,(_ZN40_INTERNAL_8d216ee8_4_k_cu_85abace1_249964cuda3std3__45__cpo6cbeginE - _ZN40_INTERNAL_8d216ee8_4_k_cu_85abace1_249964cute1_E)
_ZN40_INTERNAL_8d216ee8_4_k_cu_85abace1_249964cute1_E:
	.zero		1
	.type		_ZN40_INTERNAL_8d216ee8_4_k_cu_85abace1_249964cuda3std3__45__cpo6cbeginE,@object
	.size		_ZN40_INTERNAL_8d216ee8_4_k_cu_85abace1_249964cuda3std3__45__cpo6cbeginE,(_ZN40_INTERNAL_8d216ee8_4_k_cu_85abace1_249964cuda3std3__48in_placeE - _ZN40_INTERNAL_8d216ee8_4_k_cu_85abace1_249964cuda3std3__45__cpo6cbeginE)
_ZN40_INTERNAL_8d216ee8_4_k_cu_85abace1_249964cuda3std3__45__cpo6cbeginE:
	.zero		1
	.type		_ZN40_INTERNAL_8d216ee8_4_k_cu_85abace1_249964cuda3std3__48in_placeE,@object
	.size		_ZN40_INTERNAL_8d216ee8_4_k_cu_85abace1_249964cuda3std3__48in_placeE,(_ZN40_INTERNAL_8d216ee8_4_k_cu_85abace1_249964cuda3std6ranges3__45__cpo9iter_moveE - _ZN40_INTERNAL_8d216ee8_4_k_cu_85abace1_249964cuda3std3__48in_placeE)
_ZN40_INTERNAL_8d216ee8_4_k_cu_85abace1_249964cuda3std3__48in_placeE:
	.zero		1
	.type		_ZN40_INTERNAL_8d216ee8_4_k_cu_85abace1_249964cuda3std6ranges3__45__cpo9iter_moveE,@object
	.size		_ZN40_INTERNAL_8d216ee8_4_k_cu_85abace1_249964cuda3std6ranges3__45__cpo9iter_moveE,(_ZN40_INTERNAL_8d216ee8_4_k_cu_85abace1_249964cuda3std3__45__cpo5beginE - _ZN40_INTERNAL_8d216ee8_4_k_cu_85abace1_249964cuda3std6ranges3__45__cpo9iter_moveE)
_ZN40_INTERNAL_8d216ee8_4_k_cu_85abace1_249964cuda3std6ranges3__45__cpo9iter_moveE:
	.zero		1
	.type		_ZN40_INTERNAL_8d216ee8_4_k_cu_85abace1_249964cuda3std3__45__cpo5beginE,@object
	.size		_ZN40_INTERNAL_8d216ee8_4_k_cu_85abace1_249964cuda3std3__45__cpo5beginE,(_ZN40_INTERNAL_8d216ee8_4_k_cu_85abace1_249964cuda3std3__442_GLOBAL__N__8d216ee8_4_k_cu_85abace1_249966ignoreE - _ZN40_INTERNAL_8d216ee8_4_k_cu_85abace1_249964cuda3std3__45__cpo5beginE)
_ZN40_INTERNAL_8d216ee8_4_k_cu_85abace1_249964cuda3std3__45__cpo5beginE:
	.zero		1
	.type		_ZN40_INTERNAL_8d216ee8_4_k_cu_85abace1_249964cuda3std3__442_GLOBAL__N__8d216ee8_4_k_cu_85abace1_249966ignoreE,@object
	.size		_ZN40_INTERNAL_8d216ee8_4_k_cu_85abace1_249964cuda3std3__442_GLOBAL__N__8d216ee8_4_k_cu_85abace1_249966ignoreE,(_ZN40_INTERNAL_8d216ee8_4_k_cu_85abace1_249964cute7productE - _ZN40_INTERNAL_8d216ee8_4_k_cu_85abace1_249964cuda3std3__442_GLOBAL__N__8d216ee8_4_k_cu_85abace1_249966ignoreE)
_ZN40_INTERNAL_8d216ee8_4_k_cu_85abace1_249964cuda3std3__442_GLOBAL__N__8d216ee8_4_k_cu_85abace1_249966ignoreE:
	.zero		1
	.type		_ZN40_INTERNAL_8d216ee8_4_k_cu_85abace1_249964cute7productE,@object
	.size		_ZN40_INTERNAL_8d216ee8_4_k_cu_85abace1_249964cute7productE,(_ZN40_INTERNAL_8d216ee8_4_k_cu_85abace1_249964cuda3std3__45__cpo3endE - _ZN40_INTERNAL_8d216ee8_4_k_cu_85abace1_249964cute7productE)
_ZN40_INTERNAL_8d216ee8_4_k_cu_85abace1_249964cute7productE:
	.zero		1
	.type		_ZN40_INTERNAL_8d216ee8_4_k_cu_85abace1_249964cuda3std3__45__cpo3endE,@object
	.size		_ZN40_INTERNAL_8d216ee8_4_k_cu_85abace1_249964cuda3std3__45__cpo3endE,(_ZN40_INTERNAL_8d216ee8_4_k_cu_85abace1_249964cuda3std3__419piecewise_constructE - _ZN40_INTERNAL_8d216ee8_4_k_cu_85abace1_249964cuda3std3__45__cpo3endE)
_ZN40_INTERNAL_8d216ee8_4_k_cu_85abace1_249964cuda3std3__45__cpo3endE:
	.zero		1
	.type		_ZN40_INTERNAL_8d216ee8_4_k_cu_85abace1_249964cuda3std3__419piecewise_constructE,@object
	.size		_ZN40_INTERNAL_8d216ee8_4_k_cu_85abace1_249964cuda3std3__419piecewise_constructE,(_ZN40_INTERNAL_8d216ee8_4_k_cu_85abace1_249964cuda3std3__45__cpo4cendE - _ZN40_INTERNAL_8d216ee8_4_k_cu_85abace1_249964cuda3std3__419piecewise_constructE)
_ZN40_INTERNAL_8d216ee8_4_k_cu_85abace1_249964cuda3std3__419piecewise_constructE:
	.zero		1
	.type		_ZN40_INTERNAL_8d216ee8_4_k_cu_85abace1_249964cuda3std3__45__cpo4cendE,@object
	.size		_ZN40_INTERNAL_8d216ee8_4_k_cu_85abace1_249964cuda3std3__45__cpo4cendE,(_ZN40_INTERNAL_8d216ee8_4_k_cu_85abace1_249964cuda3std6ranges3__45__cpo4swapE - _ZN40_INTERNAL_8d216ee8_4_k_cu_85abace1_249964cuda3std3__45__cpo4cendE)
_ZN40_INTERNAL_8d216ee8_4_k_cu_85abace1_249964cuda3std3__45__cpo4cendE:
	.zero		1
	.type		_ZN40_INTERNAL_8d216ee8_4_k_cu_85abace1_249964cuda3std6ranges3__45__cpo4swapE,@object
	.size		_ZN40_INTERNAL_8d216ee8_4_k_cu_85abace1_249964cuda3std6ranges3__45__cpo4swapE,(.L_7 - _ZN40_INTERNAL_8d216ee8_4_k_cu_85abace1_249964cuda3std6ranges3__45__cpo4swapE)
_ZN40_INTERNAL_8d216ee8_4_k_cu_85abace1_249964cuda3std6ranges3__45__cpo4swapE:
	.zero		1
.L_7:


//--------------------- .nv.constant0._ZN7cutlass13device_kernelINS_4gemm6kernel13GemmUniversalIN4cute5tupleIJiiiiEEENS1_10collective13CollectiveMmaINS1_37MainloopSm90TmaGmmaWarpSpecializedFP8ILi11ENS5_IJNS4_1CILi2EEENSA_ILi1EEESC_EEENS1_35KernelTmaWarpSpecializedCooperativeEEENS5_IJNSA_ILi256EEENSA_ILi64EEESH_EEENS_12float_e4m3_tENS5_IJlSC_lEEESJ_SK_NS4_8TiledMMAINS4_8MMA_AtomIJNS4_4SM904GMMA30MMA_64x64x32_F32E4M3E4M3_SS_TNILNSO_7ScaleInE1ELSQ_1EEEEEENS4_6LayoutISD_NS5_IJSC_NSA_ILi0EEESU_EEEEENS5_IJNS4_10UnderscoreESX_SX_EEEEENS4_13SM90_TMA_LOADENS4_14ComposedLayoutINS4_7SwizzleILi2ELi4ELi3EEENS4_18smem_ptr_flag_bitsILi8EEENST_INS5_IJNSA_ILi8EEESH_EEENS5_IJSH_SC_EEEEEEEvNS4_8identityENS4_23SM90_TMA_LOAD_MULTICASTES1A_vS1B_EENS_8epilogue10collective6detail29Sm90TmaWarpSpecializedAdapterINS1F_15DefaultEpilogueISJ_SK_SK_NS1E_6thread17LinearCombinationISJ_Li1EffLNS1J_9ScaleType4KindE0ELNS_15FloatRoundStyleE2ESJ_EENS1_15EpilogueDefaultEEEEEvvEEEEvNT_6ParamsE --------------------------
	.section	.nv.constant0._ZN7cutlass13device_kernelINS_4gemm6kernel13GemmUniversalIN4cute5tupleIJiiiiEEENS1_10collective13CollectiveMmaINS1_37MainloopSm90TmaGmmaWarpSpecializedFP8ILi11ENS5_IJNS4_1CILi2EEENSA_ILi1EEESC_EEENS1_35KernelTmaWarpSpecializedCooperativeEEENS5_IJNSA_ILi256EEENSA_ILi64EEESH_EEENS_12float_e4m3_tENS5_IJlSC_lEEESJ_SK_NS4_8TiledMMAINS4_8MMA_AtomIJNS4_4SM904GMMA30MMA_64x64x32_F32E4M3E4M3_SS_TNILNSO_7ScaleInE1ELSQ_1EEEEEENS4_6LayoutISD_NS5_IJSC_NSA_ILi0EEESU_EEEEENS5_IJNS4_10UnderscoreESX_SX_EEEEENS4_13SM90_TMA_LOADENS4_14ComposedLayoutINS4_7SwizzleILi2ELi4ELi3EEENS4_18smem_ptr_flag_bitsILi8EEENST_INS5_IJNSA_ILi8EEESH_EEENS5_IJSH_SC_EEEEEEEvNS4_8identityENS4_23SM90_TMA_LOAD_MULTICASTES1A_vS1B_EENS_8epilogue10collective6detail29Sm90TmaWarpSpecializedAdapterINS1F_15DefaultEpilogueISJ_SK_SK_NS1E_6thread17LinearCombinationISJ_Li1EffLNS1J_9ScaleType4KindE0ELNS_15FloatRoundStyleE2ESJ_EENS1_15EpilogueDefaultEEEEEvvEEEEvNT_6ParamsE,"a",@progbits
	.sectionflags	@""
	.align	4
.nv.constant0._ZN7cutlass13device_kernelINS_4gemm6kernel13GemmUniversalIN4cute5tupleIJiiiiEEENS1_10collective13CollectiveMmaINS1_37MainloopSm90TmaGmmaWarpSpecializedFP8ILi11ENS5_IJNS4_1CILi2EEENSA_ILi1EEESC_EEENS1_35KernelTmaWarpSpecializedCooperativeEEENS5_IJNSA_ILi256EEENSA_ILi64EEESH_EEENS_12float_e4m3_tENS5_IJlSC_lEEESJ_SK_NS4_8TiledMMAINS4_8MMA_AtomIJNS4_4SM904GMMA30MMA_64x64x32_F32E4M3E4M3_SS_TNILNSO_7ScaleInE1ELSQ_1EEEEEENS4_6LayoutISD_NS5_IJSC_NSA_ILi0EEESU_EEEEENS5_IJNS4_10UnderscoreESX_SX_EEEEENS4_13SM90_TMA_LOADENS4_14ComposedLayoutINS4_7SwizzleILi2ELi4ELi3EEENS4_18smem_ptr_flag_bitsILi8EEENST_INS5_IJNSA_ILi8EEESH_EEENS5_IJSH_SC_EEEEEEEvNS4_8identityENS4_23SM90_TMA_LOAD_MULTICASTES1A_vS1B_EENS_8epilogue10collective6detail29Sm90TmaWarpSpecializedAdapterINS1F_15DefaultEpilogueISJ_SK_SK_NS1E_6thread17LinearCombinationISJ_Li1EffLNS1J_9ScaleType4KindE0ELNS_15FloatRoundStyleE2ESJ_EENS1_15EpilogueDefaultEEEEEvvEEEEvNT_6ParamsE:
	.zero		1664


//--------------------- SYMBOLS --------------------------

	.type		.nv.reservedSmem.offset0,@object
	.size		.nv.reservedSmem.offset0,0x4
